//
// Generated by NVIDIA NVVM Compiler
//
// Compiler Build ID: CL-36424714
// Cuda compilation tools, release 13.0, V13.0.88
// Based on NVVM 20.0.0
//

.version 9.0
.target sm_100
.address_size 64

	// .globl	_Z15layerNormKernelPfS_S_S_iif
// _ZZ15layerNormKernelPfS_S_S_iifE11shared_mean has been demoted
// _ZZ15layerNormKernelPfS_S_S_iifE10shared_var has been demoted

.visible .entry _Z15layerNormKernelPfS_S_S_iif(
	.param .u64 .ptr .align 1 _Z15layerNormKernelPfS_S_S_iif_param_0,
	.param .u64 .ptr .align 1 _Z15layerNormKernelPfS_S_S_iif_param_1,
	.param .u64 .ptr .align 1 _Z15layerNormKernelPfS_S_S_iif_param_2,
	.param .u64 .ptr .align 1 _Z15layerNormKernelPfS_S_S_iif_param_3,
	.param .u32 _Z15layerNormKernelPfS_S_S_iif_param_4,
	.param .u32 _Z15layerNormKernelPfS_S_S_iif_param_5,
	.param .f32 _Z15layerNormKernelPfS_S_S_iif_param_6
)
{
	.reg .pred 	%p<36>;
	.reg .b32 	%r<77>;
	.reg .b32 	%f<81>;
	.reg .b64 	%rd<19>;
	// demoted variable
	.shared .align 4 .b8 _ZZ15layerNormKernelPfS_S_S_iifE11shared_mean[32];
	// demoted variable
	.shared .align 4 .b8 _ZZ15layerNormKernelPfS_S_S_iifE10shared_var[32];
	ld.param.u64 	%rd8, [_Z15layerNormKernelPfS_S_S_iif_param_0];
	ld.param.u64 	%rd5, [_Z15layerNormKernelPfS_S_S_iif_param_1];
	ld.param.u64 	%rd6, [_Z15layerNormKernelPfS_S_S_iif_param_2];
	ld.param.u64 	%rd7, [_Z15layerNormKernelPfS_S_S_iif_param_3];
	ld.param.u32 	%r18, [_Z15layerNormKernelPfS_S_S_iif_param_4];
	ld.param.u32 	%r17, [_Z15layerNormKernelPfS_S_S_iif_param_5];
	ld.param.f32 	%f18, [_Z15layerNormKernelPfS_S_S_iif_param_6];
	cvta.to.global.u64 	%rd1, %rd8;
	mov.u32 	%r1, %ctaid.x;
	setp.ge.s32 	%p1, %r1, %r18;
	@%p1 bra 	$L__BB0_24;
	mov.u32 	%r76, %tid.x;
	and.b32  	%r3, %r76, 31;
	shr.u32 	%r4, %r76, 5;
	setp.ge.s32 	%p2, %r76, %r17;
	mov.f32 	%f76, 0f00000000;
	@%p2 bra 	$L__BB0_4;
	mul.lo.s32 	%r5, %r17, %r1;
	mov.f32 	%f76, 0f00000000;
	mov.u32 	%r6, %ntid.x;
	mov.u32 	%r74, %r76;
$L__BB0_3:
	add.s32 	%r19, %r74, %r5;
	mul.wide.s32 	%rd9, %r19, 4;
	add.s64 	%rd10, %rd1, %rd9;
	ld.global.f32 	%f21, [%rd10];
	add.f32 	%f76, %f76, %f21;
	add.s32 	%r74, %r74, %r6;
	setp.lt.s32 	%p3, %r74, %r17;
	@%p3 bra 	$L__BB0_3;
$L__BB0_4:
	mov.b32 	%r20, %f76;
	shfl.sync.down.b32	%r21|%p4, %r20, 16, 31, -1;
	mov.b32 	%f22, %r21;
	add.f32 	%f23, %f76, %f22;
	mov.b32 	%r22, %f23;
	shfl.sync.down.b32	%r23|%p5, %r22, 8, 31, -1;
	mov.b32 	%f24, %r23;
	add.f32 	%f25, %f23, %f24;
	mov.b32 	%r24, %f25;
	shfl.sync.down.b32	%r25|%p6, %r24, 4, 31, -1;
	mov.b32 	%f26, %r25;
	add.f32 	%f27, %f25, %f26;
	mov.b32 	%r26, %f27;
	shfl.sync.down.b32	%r27|%p7, %r26, 2, 31, -1;
	mov.b32 	%f28, %r27;
	add.f32 	%f29, %f27, %f28;
	mov.b32 	%r28, %f29;
	shfl.sync.down.b32	%r29|%p8, %r28, 1, 31, -1;
	mov.b32 	%f30, %r29;
	add.f32 	%f4, %f29, %f30;
	setp.ne.s32 	%p9, %r3, 0;
	@%p9 bra 	$L__BB0_6;
	shl.b32 	%r30, %r4, 2;
	mov.u32 	%r31, _ZZ15layerNormKernelPfS_S_S_iifE11shared_mean;
	add.s32 	%r32, %r31, %r30;
	st.shared.f32 	[%r32], %f4;
$L__BB0_6:
	bar.sync 	0;
	setp.gt.u32 	%p10, %r76, 7;
	mov.f32 	%f77, 0f00000000;
	@%p10 bra 	$L__BB0_8;
	shl.b32 	%r33, %r76, 2;
	mov.u32 	%r34, _ZZ15layerNormKernelPfS_S_S_iifE11shared_mean;
	add.s32 	%r35, %r34, %r33;
	ld.shared.f32 	%f77, [%r35];
$L__BB0_8:
	setp.gt.u32 	%p11, %r76, 31;
	@%p11 bra 	$L__BB0_11;
	setp.ne.s32 	%p12, %r3, 0;
	mov.b32 	%r36, %f77;
	shfl.sync.down.b32	%r37|%p13, %r36, 16, 31, -1;
	mov.b32 	%f32, %r37;
	add.f32 	%f33, %f77, %f32;
	mov.b32 	%r38, %f33;
	shfl.sync.down.b32	%r39|%p14, %r38, 8, 31, -1;
	mov.b32 	%f34, %r39;
	add.f32 	%f35, %f33, %f34;
	mov.b32 	%r40, %f35;
	shfl.sync.down.b32	%r41|%p15, %r40, 4, 31, -1;
	mov.b32 	%f36, %r41;
	add.f32 	%f37, %f35, %f36;
	mov.b32 	%r42, %f37;
	shfl.sync.down.b32	%r43|%p16, %r42, 2, 31, -1;
	mov.b32 	%f38, %r43;
	add.f32 	%f39, %f37, %f38;
	mov.b32 	%r44, %f39;
	shfl.sync.down.b32	%r45|%p17, %r44, 1, 31, -1;
	mov.b32 	%f40, %r45;
	add.f32 	%f7, %f39, %f40;
	@%p12 bra 	$L__BB0_11;
	cvt.rn.f32.s32 	%f41, %r17;
	div.rn.f32 	%f42, %f7, %f41;
	st.shared.f32 	[_ZZ15layerNormKernelPfS_S_S_iifE11shared_mean], %f42;
$L__BB0_11:
	setp.ge.s32 	%p18, %r76, %r17;
	bar.sync 	0;
	mov.f32 	%f79, 0f00000000;
	ld.shared.f32 	%f8, [_ZZ15layerNormKernelPfS_S_S_iifE11shared_mean];
	@%p18 bra 	$L__BB0_14;
	mul.lo.s32 	%r9, %r17, %r1;
	mov.f32 	%f79, 0f00000000;
	mov.u32 	%r10, %ntid.x;
	mov.u32 	%r75, %r76;
$L__BB0_13:
	add.s32 	%r46, %r75, %r9;
	mul.wide.s32 	%rd11, %r46, 4;
	add.s64 	%rd12, %rd1, %rd11;
	ld.global.f32 	%f45, [%rd12];
	sub.f32 	%f46, %f45, %f8;
	fma.rn.f32 	%f79, %f46, %f46, %f79;
	add.s32 	%r75, %r75, %r10;
	setp.lt.s32 	%p19, %r75, %r17;
	@%p19 bra 	$L__BB0_13;
$L__BB0_14:
	setp.ne.s32 	%p20, %r3, 0;
	mov.b32 	%r47, %f79;
	shfl.sync.down.b32	%r48|%p21, %r47, 16, 31, -1;
	mov.b32 	%f47, %r48;
	add.f32 	%f48, %f79, %f47;
	mov.b32 	%r49, %f48;
	shfl.sync.down.b32	%r50|%p22, %r49, 8, 31, -1;
	mov.b32 	%f49, %r50;
	add.f32 	%f50, %f48, %f49;
	mov.b32 	%r51, %f50;
	shfl.sync.down.b32	%r52|%p23, %r51, 4, 31, -1;
	mov.b32 	%f51, %r52;
	add.f32 	%f52, %f50, %f51;
	mov.b32 	%r53, %f52;
	shfl.sync.down.b32	%r54|%p24, %r53, 2, 31, -1;
	mov.b32 	%f53, %r54;
	add.f32 	%f54, %f52, %f53;
	mov.b32 	%r55, %f54;
	shfl.sync.down.b32	%r56|%p25, %r55, 1, 31, -1;
	mov.b32 	%f55, %r56;
	add.f32 	%f12, %f54, %f55;
	@%p20 bra 	$L__BB0_16;
	shl.b32 	%r57, %r4, 2;
	mov.u32 	%r58, _ZZ15layerNormKernelPfS_S_S_iifE10shared_var;
	add.s32 	%r59, %r58, %r57;
	st.shared.f32 	[%r59], %f12;
$L__BB0_16:
	setp.gt.u32 	%p26, %r76, 7;
	bar.sync 	0;
	mov.f32 	%f80, 0f00000000;
	@%p26 bra 	$L__BB0_18;
	shl.b32 	%r60, %r76, 2;
	mov.u32 	%r61, _ZZ15layerNormKernelPfS_S_S_iifE10shared_var;
	add.s32 	%r62, %r61, %r60;
	ld.shared.f32 	%f80, [%r62];
$L__BB0_18:
	setp.gt.u32 	%p27, %r76, 31;
	@%p27 bra 	$L__BB0_21;
	setp.ne.s32 	%p28, %r3, 0;
	mov.b32 	%r63, %f80;
	shfl.sync.down.b32	%r64|%p29, %r63, 16, 31, -1;
	mov.b32 	%f57, %r64;
	add.f32 	%f58, %f80, %f57;
	mov.b32 	%r65, %f58;
	shfl.sync.down.b32	%r66|%p30, %r65, 8, 31, -1;
	mov.b32 	%f59, %r66;
	add.f32 	%f60, %f58, %f59;
	mov.b32 	%r67, %f60;
	shfl.sync.down.b32	%r68|%p31, %r67, 4, 31, -1;
	mov.b32 	%f61, %r68;
	add.f32 	%f62, %f60, %f61;
	mov.b32 	%r69, %f62;
	shfl.sync.down.b32	%r70|%p32, %r69, 2, 31, -1;
	mov.b32 	%f63, %r70;
	add.f32 	%f64, %f62, %f63;
	mov.b32 	%r71, %f64;
	shfl.sync.down.b32	%r72|%p33, %r71, 1, 31, -1;
	mov.b32 	%f65, %r72;
	add.f32 	%f15, %f64, %f65;
	@%p28 bra 	$L__BB0_21;
	cvt.rn.f32.s32 	%f66, %r17;
	div.rn.f32 	%f67, %f15, %f66;
	st.shared.f32 	[_ZZ15layerNormKernelPfS_S_S_iifE10shared_var], %f67;
$L__BB0_21:
	setp.ge.s32 	%p34, %r76, %r17;
	bar.sync 	0;
	ld.shared.f32 	%f68, [_ZZ15layerNormKernelPfS_S_S_iifE10shared_var];
	add.f32 	%f16, %f18, %f68;
	@%p34 bra 	$L__BB0_24;
	mul.lo.s32 	%r13, %r17, %r1;
	mov.u32 	%r14, %ntid.x;
	cvta.to.global.u64 	%rd2, %rd6;
	cvta.to.global.u64 	%rd3, %rd7;
	cvta.to.global.u64 	%rd4, %rd5;
	rsqrt.approx.f32 	%f17, %f16;
$L__BB0_23:
	add.s32 	%r73, %r76, %r13;
	mul.wide.s32 	%rd13, %r73, 4;
	add.s64 	%rd14, %rd1, %rd13;
	ld.global.f32 	%f69, [%rd14];
	sub.f32 	%f70, %f69, %f8;
	mul.f32 	%f71, %f17, %f70;
	mul.wide.s32 	%rd15, %r76, 4;
	add.s64 	%rd16, %rd2, %rd15;
	ld.global.f32 	%f72, [%rd16];
	add.s64 	%rd17, %rd3, %rd15;
	ld.global.f32 	%f73, [%rd17];
	fma.rn.f32 	%f74, %f72, %f71, %f73;
	add.s64 	%rd18, %rd4, %rd13;
	st.global.f32 	[%rd18], %f74;
	add.s32 	%r76, %r76, %r14;
	setp.lt.s32 	%p35, %r76, %r17;
	@%p35 bra 	$L__BB0_23;
$L__BB0_24:
	ret;

}


// ===== COMPILED SASS (sm_100) =====

	.target	sm_100

	.elftype	@"ET_EXEC"


//--------------------- .note.nv.tkinfo           --------------------------
	.section	.note.nv.tkinfo,"",@"SHT_NOTE"
	.sectionflags	@"SHF_NOTE_NV_TKINFO"
	.tkinfo
        /*0018*/ 	.word	0x00000002
        /*0030*/ 	.string	""
        /*0030*/ 	.string	"ptxas"
        /*0030*/ 	.string	"Cuda compilation tools, release 13.0, V13.0.88"
        /*0030*/ 	.string	"Build cuda_13.0.r13.0/compiler.36424714_0"
        /*0030*/ 	.string	"-arch sm_100 -m 64 "



//--------------------- .note.nv.cuinfo           --------------------------
	.section	.note.nv.cuinfo,"",@"SHT_NOTE"
	.sectionflags	@"SHF_NOTE_NV_CUINFO"
        /*0018*/ 	.short	0x0002
        /*001a*/ 	.short	0x0064
        /*001c*/ 	.short	0x0082
	.zero		2


//--------------------- .nv.info                  --------------------------
	.section	.nv.info,"",@"SHT_CUDA_INFO"
	.align	4


	//----- nvinfo : EIATTR_REGCOUNT
	.align		4
        /*0000*/ 	.byte	0x04, 0x2f
        /*0002*/ 	.short	(.L_1 - .L_0)
	.align		4
.L_0:
        /*0004*/ 	.word	index@(_Z15layerNormKernelPfS_S_S_iif)
        /*0008*/ 	.word	0x00000018


	//----- nvinfo : EIATTR_FRAME_SIZE
	.align		4
.L_1:
        /*000c*/ 	.byte	0x04, 0x11
        /*000e*/ 	.short	(.L_3 - .L_2)
	.align		4
.L_2:
        /*0010*/ 	.word	index@($__internal_0_$__cuda_sm3x_div_rn_noftz_f32_slowpath)
        /*0014*/ 	.word	0x00000000


	//----- nvinfo : EIATTR_FRAME_SIZE
	.align		4
.L_3:
        /*0018*/ 	.byte	0x04, 0x11
        /*001a*/ 	.short	(.L_5 - .L_4)
	.align		4
.L_4:
        /*001c*/ 	.word	index@(_Z15layerNormKernelPfS_S_S_iif)
        /*0020*/ 	.word	0x00000000


	//----- nvinfo : EIATTR_MIN_STACK_SIZE
	.align		4
.L_5:
        /*0024*/ 	.byte	0x04, 0x12
        /*0026*/ 	.short	(.L_7 - .L_6)
	.align		4
.L_6:
        /*0028*/ 	.word	index@(_Z15layerNormKernelPfS_S_S_iif)
        /*002c*/ 	.word	0x00000000
.L_7:


//--------------------- .nv.compat                --------------------------
	.section	.nv.compat,"",@"SHT_CUDA_COMPAT_INFO"
	.align	4
        /*0000*/ 	.byte	0x02, 0x09, 0x00, 0x00, 0x02, 0x02, 0x01, 0x00, 0x02, 0x05, 0x05, 0x00, 0x03, 0x07, 0x01, 0x01
        /*0010*/ 	.byte	0x02, 0x03, 0x00, 0x00, 0x02, 0x06, 0x01, 0x00, 0x04, 0x0b, 0x08, 0x00, 0x01, 0x00, 0x00, 0x00
        /*0020*/ 	.byte	0x00, 0x00, 0x00, 0x00


//--------------------- .nv.info._Z15layerNormKernelPfS_S_S_iif --------------------------
	.section	.nv.info._Z15layerNormKernelPfS_S_S_iif,"",@"SHT_CUDA_INFO"
	.sectionflags	@""
	.align	4


	//----- nvinfo : EIATTR_CUDA_API_VERSION
	.align		4
        /*0000*/ 	.byte	0x04, 0x37
        /*0002*/ 	.short	(.L_9 - .L_8)
.L_8:
        /*0004*/ 	.word	0x00000082


	//----- nvinfo : EIATTR_KPARAM_INFO
	.align		4
.L_9:
        /*0008*/ 	.byte	0x04, 0x17
        /*000a*/ 	.short	(.L_11 - .L_10)
.L_10:
        /*000c*/ 	.word	0x00000000
        /*0010*/ 	.short	0x0006
        /*0012*/ 	.short	0x0028
        /*0014*/ 	.byte	0x00, 0xf0, 0x11, 0x00


	//----- nvinfo : EIATTR_KPARAM_INFO
	.align		4
.L_11:
        /*0018*/ 	.byte	0x04, 0x17
        /*001a*/ 	.short	(.L_13 - .L_12)
.L_12:
        /*001c*/ 	.word	0x00000000
        /*0020*/ 	.short	0x0005
        /*0022*/ 	.short	0x0024
        /*0024*/ 	.byte	0x00, 0xf0, 0x11, 0x00


	//----- nvinfo : EIATTR_KPARAM_INFO
	.align		4
.L_13:
        /*0028*/ 	.byte	0x04, 0x17
        /*002a*/ 	.short	(.L_15 - .L_14)
.L_14:
        /*002c*/ 	.word	0x00000000
        /*0030*/ 	.short	0x0004
        /*0032*/ 	.short	0x0020
        /*0034*/ 	.byte	0x00, 0xf0, 0x11, 0x00


	//----- nvinfo : EIATTR_KPARAM_INFO
	.align		4
.L_15:
        /*0038*/ 	.byte	0x04, 0x17
        /*003a*/ 	.short	(.L_17 - .L_16)
.L_16:
        /*003c*/ 	.word	0x00000000
        /*0040*/ 	.short	0x0003
        /*0042*/ 	.short	0x0018
        /*0044*/ 	.byte	0x00, 0xf5, 0x21, 0x00


	//----- nvinfo : EIATTR_KPARAM_INFO
	.align		4
.L_17:
        /*0048*/ 	.byte	0x04, 0x17
        /*004a*/ 	.short	(.L_19 - .L_18)
.L_18:
        /*004c*/ 	.word	0x00000000
        /*0050*/ 	.short	0x0002
        /*0052*/ 	.short	0x0010
        /*0054*/ 	.byte	0x00, 0xf5, 0x21, 0x00


	//----- nvinfo : EIATTR_KPARAM_INFO
	.align		4
.L_19:
        /*0058*/ 	.byte	0x04, 0x17
        /*005a*/ 	.short	(.L_21 - .L_20)
.L_20:
        /*005c*/ 	.word	0x00000000
        /*0060*/ 	.short	0x0001
        /*0062*/ 	.short	0x0008
        /*0064*/ 	.byte	0x00, 0xf5, 0x21, 0x00


	//----- nvinfo : EIATTR_KPARAM_INFO
	.align		4
.L_21:
        /*0068*/ 	.byte	0x04, 0x17
        /*006a*/ 	.short	(.L_23 - .L_22)
.L_22:
        /*006c*/ 	.word	0x00000000
        /*0070*/ 	.short	0x0000
        /*0072*/ 	.short	0x0000
        /*0074*/ 	.byte	0x00, 0xf5, 0x21, 0x00


	//----- nvinfo : EIATTR_SPARSE_MMA_MASK
	.align		4
.L_23:
        /*0078*/ 	.byte	0x03, 0x50
        /*007a*/ 	.short	0x0000


	//----- nvinfo : EIATTR_MAXREG_COUNT
	.align		4
        /*007c*/ 	.byte	0x03, 0x1b
        /*007e*/ 	.short	0x00ff


	//----- nvinfo : EIATTR_NUM_BARRIERS
	.align		4
        /*0080*/ 	.byte	0x02, 0x4c
        /*0082*/ 	.byte	0x01
	.zero		1


	//----- nvinfo : EIATTR_MERCURY_ISA_VERSION
	.align		4
        /*0084*/ 	.byte	0x03, 0x5f
        /*0086*/ 	.short	0x0101


	//----- nvinfo : EIATTR_COOP_GROUP_MASK_REGIDS
	.align		4
        /*0088*/ 	.byte	0x04, 0x29
        /*008a*/ 	.short	(.L_25 - .L_24)


	//   ....[0]....
.L_24:
        /*008c*/ 	.word	0xffffffff


	//   ....[1]....
        /*0090*/ 	.word	0xffffffff


	//   ....[2]....
        /*0094*/ 	.word	0xffffffff


	//   ....[3]....
        /*0098*/ 	.word	0xffffffff


	//   ....[4]....
        /*009c*/ 	.word	0xffffffff


	//   ....[5]....
        /*00a0*/ 	.word	0xffffffff


	//   ....[6]....
        /*00a4*/ 	.word	0xffffffff


	//   ....[7]....
        /*00a8*/ 	.word	0xffffffff


	//   ....[8]....
        /*00ac*/ 	.word	0xffffffff


	//   ....[9]....
        /*00b0*/ 	.word	0xffffffff


	//   ....[10]....
        /*00b4*/ 	.word	0xffffffff


	//   ....[11]....
        /*00b8*/ 	.word	0xffffffff


	//   ....[12]....
        /*00bc*/ 	.word	0xffffffff


	//   ....[13]....
        /*00c0*/ 	.word	0xffffffff


	//   ....[14]....
        /*00c4*/ 	.word	0xffffffff


	//   ....[15]....
        /*00c8*/ 	.word	0xffffffff


	//   ....[16]....
        /*00cc*/ 	.word	0xffffffff


	//   ....[17]....
        /*00d0*/ 	.word	0xffffffff


	//   ....[18]....
        /*00d4*/ 	.word	0xffffffff


	//   ....[19]....
        /*00d8*/ 	.word	0xffffffff


	//   ....[20]....
        /*00dc*/ 	.word	0x0500000c


	//   ....[21]....
        /*00e0*/ 	.word	0x0500000c


	//   ....[22]....
        /*00e4*/ 	.word	0x0500000c


	//   ....[23]....
        /*00e8*/ 	.word	0x0500000c


	//   ....[24]....
        /*00ec*/ 	.word	0x0500000c


	//   ....[25]....
        /*00f0*/ 	.word	0x0500000c


	//   ....[26]....
        /*00f4*/ 	.word	0x0500000c


	//   ....[27]....
        /*00f8*/ 	.word	0x0500000c


	//   ....[28]....
        /*00fc*/ 	.word	0x0500000c


	//   ....[29]....
        /*0100*/ 	.word	0x0500000c


	//----- nvinfo : EIATTR_COOP_GROUP_INSTR_OFFSETS
	.align		4
.L_25:
        /*0104*/ 	.byte	0x04, 0x28
        /*0106*/ 	.short	(.L_27 - .L_26)


	//   ....[0]....
.L_26:
        /*0108*/ 	.word	0x00000180


	//   ....[1]....
        /*010c*/ 	.word	0x000001c0


	//   ....[2]....
        /*0110*/ 	.word	0x000001e0


	//   ....[3]....
        /*0114*/ 	.word	0x00000220


	//   ....[4]....
        /*0118*/ 	.word	0x00000270


	//   ....[5]....
        /*011c*/ 	.word	0x00000360


	//   ....[6]....
        /*0120*/ 	.word	0x00000380


	//   ....[7]....
        /*0124*/ 	.word	0x000003a0


	//   ....[8]....
        /*0128*/ 	.word	0x000003c0


	//   ....[9]....
        /*012c*/ 	.word	0x000003e0


	//   ....[10]....
        /*0130*/ 	.word	0x000006b0


	//   ....[11]....
        /*0134*/ 	.word	0x00000710


	//   ....[12]....
        /*0138*/ 	.word	0x00000780


	//   ....[13]....
        /*013c*/ 	.word	0x000007a0


	//   ....[14]....
        /*0140*/ 	.word	0x000007c0


	//   ....[15]....
        /*0144*/ 	.word	0x00000850


	//   ....[16]....
        /*0148*/ 	.word	0x00000870


	//   ....[17]....
        /*014c*/ 	.word	0x00000890


	//   ....[18]....
        /*0150*/ 	.word	0x000008b0


	//   ....[19]....
        /*0154*/ 	.word	0x000008d0


	//   ....[20]....
        /*0158*/ 	.word	0x00000cb0


	//   ....[21]....
        /*015c*/ 	.word	0x00000d20


	//   ....[22]....
        /*0160*/ 	.word	0x00000d90


	//   ....[23]....
        /*0164*/ 	.word	0x00000e00


	//   ....[24]....
        /*0168*/ 	.word	0x00000e70


	//   ....[25]....
        /*016c*/ 	.word	0x00000ef0


	//   ....[26]....
        /*0170*/ 	.word	0x00000f60


	//   ....[27]....
        /*0174*/ 	.word	0x00000fd0


	//   ....[28]....
        /*0178*/ 	.word	0x00001040


	//   ....[29]....
        /*017c*/ 	.word	0x000010b0


	//----- nvinfo : EIATTR_VRC_CTA_INIT_COUNT
	.align		4
.L_27:
        /*0180*/ 	.byte	0x02, 0x4a
	.zero		1
	.zero		1


	//----- nvinfo : EIATTR_EXIT_INSTR_OFFSETS
	.align		4
        /*0184*/ 	.byte	0x04, 0x1c
        /*0186*/ 	.short	(.L_29 - .L_28)


	//   ....[0]....
.L_28:
        /*0188*/ 	.word	0x00000040


	//   ....[1]....
        /*018c*/ 	.word	0x00000ac0


	//   ....[2]....
        /*0190*/ 	.word	0x00000c50


	//----- nvinfo : EIATTR_CRS_STACK_SIZE
	.align		4
.L_29:
        /*0194*/ 	.byte	0x04, 0x1e
        /*0196*/ 	.short	(.L_31 - .L_30)
.L_30:
        /*0198*/ 	.word	0x00000000


	//----- nvinfo : EIATTR_CBANK_PARAM_SIZE
	.align		4
.L_31:
        /*019c*/ 	.byte	0x03, 0x19
        /*019e*/ 	.short	0x002c


	//----- nvinfo : EIATTR_PARAM_CBANK
	.align		4
        /*01a0*/ 	.byte	0x04, 0x0a
        /*01a2*/ 	.short	(.L_33 - .L_32)
	.align		4
.L_32:
        /*01a4*/ 	.word	index@(.nv.constant0._Z15layerNormKernelPfS_S_S_iif)
        /*01a8*/ 	.short	0x0380
        /*01aa*/ 	.short	0x002c


	//----- nvinfo : EIATTR_SW_WAR
	.align		4
.L_33:
        /*01ac*/ 	.byte	0x04, 0x36
        /*01ae*/ 	.short	(.L_35 - .L_34)
.L_34:
        /*01b0*/ 	.word	0x00000008
.L_35:


//--------------------- .nv.callgraph             --------------------------
	.section	.nv.callgraph,"",@"SHT_CUDA_CALLGRAPH"
	.align	4
	.sectionentsize	8
	.align		4
        /*0000*/ 	.word	0x00000000
	.align		4
        /*0004*/ 	.word	0xffffffff
	.align		4
        /*0008*/ 	.word	0x00000000
	.align		4
        /*000c*/ 	.word	0xfffffffe
	.align		4
        /*0010*/ 	.word	0x00000000
	.align		4
        /*0014*/ 	.word	0xfffffffd
	.align		4
        /*0018*/ 	.word	0x00000000
	.align		4
        /*001c*/ 	.word	0xfffffffc


//--------------------- .text._Z15layerNormKernelPfS_S_S_iif --------------------------
	.section	.text._Z15layerNormKernelPfS_S_S_iif,"ax",@progbits
	.align	128
        .global         _Z15layerNormKernelPfS_S_S_iif
        .type           _Z15layerNormKernelPfS_S_S_iif,@function
        .size           _Z15layerNormKernelPfS_S_S_iif,(.L_x_39 - _Z15layerNormKernelPfS_S_S_iif)
        .other          _Z15layerNormKernelPfS_S_S_iif,@"STO_CUDA_ENTRY STV_DEFAULT"
_Z15layerNormKernelPfS_S_S_iif:
.text._Z15layerNormKernelPfS_S_S_iif:
[----:B------:R-:W-:Y:S08]  /*0000*/  LDC R1, c[0x0][0x37c] ;  /* 0x0000df00ff017b82 */ /* 0x000ff00000000800 */
[----:B------:R-:W0:Y:S08]  /*0010*/  S2UR UR6, SR_CTAID.X ;  /* 0x00000000000679c3 */ /* 0x000e300000002500 */
[----:B------:R-:W0:Y:S02]  /*0020*/  LDC R0, c[0x0][0x3a0] ;  /* 0x0000e800ff007b82 */ /* 0x000e240000000800 */
[----:B0-----:R-:W-:-:S13]  /*0030*/  ISETP.LE.AND P0, PT, R0, UR6, PT ;  /* 0x0000000600007c0c */ /* 0x001fda000bf03270 */
[----:B------:R-:W-:Y:S05]  /*0040*/  @P0 EXIT ;  /* 0x000000000000094d */ /* 0x000fea0003800000 */
[----:B------:R-:W0:Y:S01]  /*0050*/  S2R R2, SR_TID.X ;  /* 0x0000000000027919 */ /* 0x000e220000002100 */
[----:B------:R-:W0:Y:S01]  /*0060*/  LDC R3, c[0x0][0x3a4] ;  /* 0x0000e900ff037b82 */ /* 0x000e220000000800 */
[----:B------:R-:W1:Y:S01]  /*0070*/  LDCU.64 UR8, c[0x0][0x358] ;  /* 0x00006b00ff0877ac */ /* 0x000e620008000a00 */
[----:B------:R-:W-:Y:S01]  /*0080*/  BSSY.RECONVERGENT B0, `(.L_x_0) ;  /* 0x000000f000007945 */ /* 0x000fe20003800200 */
[----:B------:R-:W-:Y:S01]  /*0090*/  IMAD.MOV.U32 R0, RZ, RZ, RZ ;  /* 0x000000ffff007224 */ /* 0x000fe200078e00ff */
[----:B0-----:R-:W-:-:S13]  /*00a0*/  ISETP.GE.AND P0, PT, R2, R3, PT ;  /* 0x000000030200720c */ /* 0x001fda0003f06270 */
[----:B-1----:R-:W-:Y:S05]  /*00b0*/  @P0 BRA `(.L_x_1) ;  /* 0x00000000002c0947 */ /* 0x002fea0003800000 */
[----:B------:R-:W0:Y:S01]  /*00c0*/  LDC R9, c[0x0][0x360] ;  /* 0x0000d800ff097b82 */ /* 0x000e220000000800 */
[----:B------:R-:W-:Y:S01]  /*00d0*/  IMAD.MOV.U32 R0, RZ, RZ, RZ ;  /* 0x000000ffff007224 */ /* 0x000fe200078e00ff */
[----:B------:R-:W-:-:S06]  /*00e0*/  MOV R8, R2 ;  /* 0x0000000200087202 */ /* 0x000fcc0000000f00 */
[----:B------:R-:W1:Y:S02]  /*00f0*/  LDC.64 R6, c[0x0][0x380] ;  /* 0x0000e000ff067b82 */ /* 0x000e640000000a00 */
.L_x_2:
[----:B------:R-:W-:-:S04]  /*0100*/  IMAD R5, R3, UR6, R8 ;  /* 0x0000000603057c24 */ /* 0x000fc8000f8e0208 */
[----:B-1----:R-:W-:-:S06]  /*0110*/  IMAD.WIDE R4, R5, 0x4, R6 ;  /* 0x0000000405047825 */ /* 0x002fcc00078e0206 */
[----:B------:R-:W2:Y:S01]  /*0120*/  LDG.E R5, desc[UR8][R4.64] ;  /* 0x0000000804057981 */ /* 0x000ea2000c1e1900 */
[----:B0-----:R-:W-:-:S05]  /*0130*/  IMAD.IADD R8, R9, 0x1, R8 ;  /* 0x0000000109087824 */ /* 0x001fca00078e0208 */
[----:B------:R-:W-:Y:S01]  /*0140*/  ISETP.GE.AND P0, PT, R8, R3, PT ;  /* 0x000000030800720c */ /* 0x000fe20003f06270 */
[----:B--2---:R-:W-:-:S12]  /*0150*/  FADD R0, R5, R0 ;  /* 0x0000000005007221 */ /* 0x004fd80000000000 */
[----:B------:R-:W-:Y:S05]  /*0160*/  @!P0 BRA `(.L_x_2) ;  /* 0xfffffffc00e48947 */ /* 0x000fea000383ffff */
.L_x_1:
[----:B------:R-:W-:Y:S05]  /*0170*/  BSYNC.RECONVERGENT B0 ;  /* 0x0000000000007941 */ /* 0x000fea0003800200 */
.L_x_0:
[----:B------:R-:W0:Y:S01]  /*0180*/  SHFL.DOWN PT, R5, R0, 0x10, 0x1f ;  /* 0x0a001f0000057f89 */ /* 0x000e2200000e0000 */
[----:B------:R-:W-:-:S13]  /*0190*/  ISETP.GT.U32.AND P1, PT, R2, 0x7, PT ;  /* 0x000000070200780c */ /* 0x000fda0003f24070 */
[----:B------:R-:W1:Y:S01]  /*01a0*/  @!P1 S2R R13, SR_CgaCtaId ;  /* 0x00000000000d9919 */ /* 0x000e620000008800 */
[----:B0-----:R-:W-:-:S05]  /*01b0*/  FADD R4, R5, R0 ;  /* 0x0000000005047221 */ /* 0x001fca0000000000 */
[----:B------:R-:W0:Y:S02]  /*01c0*/  SHFL.DOWN PT, R5, R4, 0x8, 0x1f ;  /* 0x09001f0004057f89 */ /* 0x000e2400000e0000 */
[----:B0-----:R-:W-:-:S05]  /*01d0*/  FADD R6, R4, R5 ;  /* 0x0000000504067221 */ /* 0x001fca0000000000 */
[----:B------:R-:W0:Y:S02]  /*01e0*/  SHFL.DOWN PT, R5, R6, 0x4, 0x1f ;  /* 0x08801f0006057f89 */ /* 0x000e2400000e0000 */
[----:B0-----:R-:W-:Y:S01]  /*01f0*/  FADD R7, R6, R5 ;  /* 0x0000000506077221 */ /* 0x001fe20000000000 */
[----:B------:R-:W-:Y:S02]  /*0200*/  LOP3.LUT R5, R2, 0x1f, RZ, 0xc0, !PT ;  /* 0x0000001f02057812 */ /* 0x000fe400078ec0ff */
[----:B------:R-:W-:Y:S02]  /*0210*/  SHF.R.U32.HI R6, RZ, 0x5, R2 ;  /* 0x00000005ff067819 */ /* 0x000fe40000011602 */
[----:B------:R-:W0:Y:S01]  /*0220*/  SHFL.DOWN PT, R8, R7, 0x2, 0x1f ;  /* 0x08401f0007087f89 */ /* 0x000e2200000e0000 */
[----:B------:R-:W-:-:S13]  /*0230*/  ISETP.NE.AND P0, PT, R5, RZ, PT ;  /* 0x000000ff0500720c */ /* 0x000fda0003f05270 */
[----:B------:R-:W2:Y:S01]  /*0240*/  @!P0 S2R R11, SR_CgaCtaId ;  /* 0x00000000000b8919 */ /* 0x000ea20000008800 */
[----:B------:R-:W-:Y:S01]  /*0250*/  @!P0 MOV R0, 0x400 ;  /* 0x0000040000008802 */ /* 0x000fe20000000f00 */
[----:B0-----:R-:W-:-:S05]  /*0260*/  FADD R8, R7, R8 ;  /* 0x0000000807087221 */ /* 0x001fca0000000000 */
[----:B------:R-:W0:Y:S01]  /*0270*/  SHFL.DOWN PT, R9, R8, 0x1, 0x1f ;  /* 0x08201f0008097f89 */ /* 0x000e2200000e0000 */
[----:B--2---:R-:W-:Y:S02]  /*0280*/  @!P0 LEA R11, R11, R0, 0x18 ;  /* 0x000000000b0b8211 */ /* 0x004fe400078ec0ff */
[----:B------:R-:W-:-:S03]  /*0290*/  @!P1 MOV R0, 0x400 ;  /* 0x0000040000009802 */ /* 0x000fc60000000f00 */
[----:B------:R-:W-:Y:S01]  /*02a0*/  @!P0 IMAD R11, R6, 0x4, R11 ;  /* 0x00000004060b8824 */ /* 0x000fe200078e020b */
[----:B-1----:R-:W-:Y:S01]  /*02b0*/  @!P1 LEA R13, R13, R0, 0x18 ;  /* 0x000000000d0d9211 */ /* 0x002fe200078ec0ff */
[----:B0-----:R-:W-:Y:S01]  /*02c0*/  FADD R10, R8, R9 ;  /* 0x00000009080a7221 */ /* 0x001fe20000000000 */
[----:B------:R-:W-:-:S03]  /*02d0*/  HFMA2 R0, -RZ, RZ, 0, 0 ;  /* 0x00000000ff007431 */ /* 0x000fc600000001ff */
[C---:B------:R-:W-:Y:S01]  /*02e0*/  @!P1 IMAD R4, R2.reuse, 0x4, R13 ;  /* 0x0000000402049824 */ /* 0x040fe200078e020d */
[----:B------:R0:W-:Y:S01]  /*02f0*/  @!P0 STS [R11], R10 ;  /* 0x0000000a0b008388 */ /* 0x0001e20000000800 */
[----:B------:R-:W-:Y:S06]  /*0300*/  BAR.SYNC.DEFER_BLOCKING 0x0 ;  /* 0x0000000000007b1d */ /* 0x000fec0000010000 */
[----:B------:R0:W1:Y:S01]  /*0310*/  @!P1 LDS R0, [R4] ;  /* 0x0000000004009984 */ /* 0x0000620000000800 */
[----:B------:R-:W-:-:S13]  /*0320*/  ISETP.GT.U32.AND P1, PT, R2, 0x1f, PT ;  /* 0x0000001f0200780c */ /* 0x000fda0003f24070 */
[----:B0-----:R-:W-:Y:S05]  /*0330*/  @P1 BRA `(.L_x_3) ;  /* 0x00000000007c1947 */ /* 0x001fea0003800000 */
[----:B------:R-:W-:-:S03]  /*0340*/  UMOV UR4, 0xffffffff ;  /* 0xffffffff00047882 */ /* 0x000fc60000000000 */
[----:B------:R-:W-:Y:S05]  /*0350*/  BRA.DIV UR4, `(.L_x_4) ;  /* 0x0000000a04407947 */ /* 0x000fea000b800000 */
[----:B-1----:R-:W0:Y:S02]  /*0360*/  SHFL.DOWN PT, R7, R0, 0x10, 0x1f ;  /* 0x0a001f0000077f89 */ /* 0x002e2400000e0000 */
[----:B0-----:R-:W-:-:S05]  /*0370*/  FADD R7, R7, R0 ;  /* 0x0000000007077221 */ /* 0x001fca0000000000 */
[----:B------:R-:W0:Y:S02]  /*0380*/  SHFL.DOWN PT, R4, R7, 0x8, 0x1f ;  /* 0x09001f0007047f89 */ /* 0x000e2400000e0000 */
[----:B0-----:R-:W-:-:S05]  /*0390*/  FADD R4, R7, R4 ;  /* 0x0000000407047221 */ /* 0x001fca0000000000 */
[----:B------:R-:W0:Y:S02]  /*03a0*/  SHFL.DOWN PT, R9, R4, 0x4, 0x1f ;  /* 0x08801f0004097f89 */ /* 0x000e2400000e0000 */
[----:B0-----:R-:W-:-:S05]  /*03b0*/  FADD R9, R4, R9 ;  /* 0x0000000904097221 */ /* 0x001fca0000000000 */
[----:B------:R-:W0:Y:S02]  /*03c0*/  SHFL.DOWN PT, R8, R9, 0x2, 0x1f ;  /* 0x08401f0009087f89 */ /* 0x000e2400000e0000 */
[----:B0-----:R-:W-:-:S05]  /*03d0*/  FADD R8, R9, R8 ;  /* 0x0000000809087221 */ /* 0x001fca0000000000 */
[----:B------:R0:W1:Y:S02]  /*03e0*/  SHFL.DOWN PT, R11, R8, 0x1, 0x1f ;  /* 0x08201f00080b7f89 */ /* 0x00006400000e0000 */
.L_x_20:
[----:B-1----:R-:W-:Y:S01]  /*03f0*/  FADD R0, R8, R11 ;  /* 0x0000000b08007221 */ /* 0x002fe20000000000 */
[----:B------:R-:W-:Y:S06]  /*0400*/  @P0 BRA `(.L_x_3) ;  /* 0x0000000000480947 */ /* 0x000fec0003800000 */
[----:B------:R-:W-:Y:S01]  /*0410*/  I2FP.F32.S32 R3, R3 ;  /* 0x0000000300037245 */ /* 0x000fe20000201400 */
[----:B------:R-:W-:Y:S03]  /*0420*/  BSSY.RECONVERGENT B0, `(.L_x_5) ;  /* 0x000000c000007945 */ /* 0x000fe60003800200 */
[----:B------:R-:W1:Y:S08]  /*0430*/  MUFU.RCP R4, R3 ;  /* 0x0000000300047308 */ /* 0x000e700000001000 */
[----:B------:R-:W2:Y:S01]  /*0440*/  FCHK P0, R0, R3 ;  /* 0x0000000300007302 */ /* 0x000ea20000000000 */
[----:B-1----:R-:W-:-:S04]  /*0450*/  FFMA R7, -R3, R4, 1 ;  /* 0x3f80000003077423 */ /* 0x002fc80000000104 */
[----:B------:R-:W-:-:S04]  /*0460*/  FFMA R7, R4, R7, R4 ;  /* 0x0000000704077223 */ /* 0x000fc80000000004 */
[----:B------:R-:W-:-:S04]  /*0470*/  FFMA R4, R0, R7, RZ ;  /* 0x0000000700047223 */ /* 0x000fc800000000ff */
[----:B0-----:R-:W-:-:S04]  /*0480*/  FFMA R8, -R3, R4, R0 ;  /* 0x0000000403087223 */ /* 0x001fc80000000100 */
[----:B------:R-:W-:Y:S01]  /*0490*/  FFMA R4, R7, R8, R4 ;  /* 0x0000000807047223 */ /* 0x000fe20000000004 */
[----:B--2---:R-:W-:Y:S06]  /*04a0*/  @!P0 BRA `(.L_x_6) ;  /* 0x00000000000c8947 */ /* 0x004fec0003800000 */
[----:B------:R-:W-:-:S07]  /*04b0*/  MOV R8, 0x4d0 ;  /* 0x000004d000087802 */ /* 0x000fce0000000f00 */
[----:B------:R-:W-:Y:S05]  /*04c0*/  CALL.REL.NOINC `($__internal_0_$__cuda_sm3x_div_rn_noftz_f32_slowpath) ;  /* 0x0000000c00087944 */ /* 0x000fea0003c00000 */
[----:B------:R-:W-:-:S07]  /*04d0*/  IMAD.MOV.U32 R4, RZ, RZ, R0 ;  /* 0x000000ffff047224 */ /* 0x000fce00078e0000 */
.L_x_6:
[----:B------:R-:W-:Y:S05]  /*04e0*/  BSYNC.RECONVERGENT B0 ;  /* 0x0000000000007941 */ /* 0x000fea0003800200 */
.L_x_5:
[----:B------:R-:W0:Y:S01]  /*04f0*/  S2UR UR5, SR_CgaCtaId ;  /* 0x00000000000579c3 */ /* 0x000e220000008800 */
[----:B------:R-:W-:Y:S02]  /*0500*/  UMOV UR4, 0x400 ;  /* 0x0000040000047882 */ /* 0x000fe40000000000 */
[----:B0-----:R-:W-:-:S09]  /*0510*/  ULEA UR4, UR5, UR4, 0x18 ;  /* 0x0000000405047291 */ /* 0x001fd2000f8ec0ff */
[----:B------:R2:W-:Y:S03]  /*0520*/  STS [UR4], R4 ;  /* 0x00000004ff007988 */ /* 0x0005e60008000804 */
.L_x_3:
[----:B------:R-:W3:Y:S01]  /*0530*/  LDC R3, c[0x0][0x3a4] ;  /* 0x0000e900ff037b82 */ /* 0x000ee20000000800 */
[----:B------:R-:W-:Y:S05]  /*0540*/  WARPSYNC.ALL ;  /* 0x0000000000007948 */ /* 0x000fea0003800000 */
[----:B---3--:R-:W-:Y:S01]  /*0550*/  ISETP.GE.AND P0, PT, R2, R3, PT ;  /* 0x000000030200720c */ /* 0x008fe20003f06270 */
[----:B------:R-:W1:Y:S01]  /*0560*/  S2R R7, SR_CgaCtaId ;  /* 0x0000000000077919 */ /* 0x000e620000008800 */
[----:B------:R-:W-:Y:S01]  /*0570*/  MOV R16, 0x400 ;  /* 0x0000040000107802 */ /* 0x000fe20000000f00 */
[----:B------:R-:W-:Y:S01]  /*0580*/  BSSY.RECONVERGENT B0, `(.L_x_7) ;  /* 0x0000012000007945 */ /* 0x000fe20003800200 */
[----:B------:R-:W-:Y:S01]  /*0590*/  MOV R12, RZ ;  /* 0x000000ff000c7202 */ /* 0x000fe20000000f00 */
[----:B------:R-:W-:Y:S01]  /*05a0*/  BAR.SYNC.DEFER_BLOCKING 0x0 ;  /* 0x0000000000007b1d */ /* 0x000fe20000010000 */
[----:B-1----:R-:W-:-:S05]  /*05b0*/  LEA R0, R7, R16, 0x18 ;  /* 0x0000001007007211 */ /* 0x002fca00078ec0ff */
[----:B--2---:R1:W2:Y:S02]  /*05c0*/  LDS R4, [R0] ;  /* 0x0000000000047984 */ /* 0x0042a40000000800 */
[----:B------:R-:W-:Y:S05]  /*05d0*/  @P0 BRA `(.L_x_8) ;  /* 0x0000000000300947 */ /* 0x000fea0003800000 */
[----:B------:R-:W3:Y:S01]  /*05e0*/  LDC R15, c[0x0][0x360] ;  /* 0x0000d800ff0f7b82 */ /* 0x000ee20000000800 */
[----:B------:R-:W-:Y:S01]  /*05f0*/  IMAD.MOV.U32 R12, RZ, RZ, RZ ;  /* 0x000000ffff0c7224 */ /* 0x000fe200078e00ff */
[----:B------:R-:W-:-:S06]  /*0600*/  MOV R14, R2 ;  /* 0x00000002000e7202 */ /* 0x000fcc0000000f00 */
[----:B0-----:R-:W0:Y:S02]  /*0610*/  LDC.64 R8, c[0x0][0x380] ;  /* 0x0000e000ff087b82 */ /* 0x001e240000000a00 */
.L_x_9:
[----:B------:R-:W-:-:S04]  /*0620*/  IMAD R11, R3, UR6, R14 ;  /* 0x00000006030b7c24 */ /* 0x000fc8000f8e020e */
[----:B0-----:R-:W-:-:S06]  /*0630*/  IMAD.WIDE R10, R11, 0x4, R8 ;  /* 0x000000040b0a7825 */ /* 0x001fcc00078e0208 */
[----:B------:R-:W2:Y:S01]  /*0640*/  LDG.E R11, desc[UR8][R10.64] ;  /* 0x000000080a0b7981 */ /* 0x000ea2000c1e1900 */
[----:B---3--:R-:W-:-:S05]  /*0650*/  IMAD.IADD R14, R15, 0x1, R14 ;  /* 0x000000010f0e7824 */ /* 0x008fca00078e020e */
[----:B------:R-:W-:Y:S01]  /*0660*/  ISETP.GE.AND P0, PT, R14, R3, PT ;  /* 0x000000030e00720c */ /* 0x000fe20003f06270 */
[----:B--2---:R-:W-:-:S04]  /*0670*/  FADD R13, -R4, R11 ;  /* 0x0000000b040d7221 */ /* 0x004fc80000000100 */
[----:B------:R-:W-:-:S08]  /*0680*/  FFMA R12, R13, R13, R12 ;  /* 0x0000000d0d0c7223 */ /* 0x000fd0000000000c */
[----:B------:R-:W-:Y:S05]  /*0690*/  @!P0 BRA `(.L_x_9) ;  /* 0xfffffffc00e08947 */ /* 0x000fea000383ffff */
.L_x_8:
[----:B------:R-:W-:Y:S05]  /*06a0*/  BSYNC.RECONVERGENT B0 ;  /* 0x0000000000007941 */ /* 0x000fea0003800200 */
.L_x_7:
[----:B------:R-:W3:Y:S01]  /*06b0*/  SHFL.DOWN PT, R9, R12, 0x10, 0x1f ;  /* 0x0a001f000c097f89 */ /* 0x000ee200000e0000 */
[----:B------:R-:W-:Y:S02]  /*06c0*/  ISETP.NE.AND P0, PT, R5, RZ, PT ;  /* 0x000000ff0500720c */ /* 0x000fe40003f05270 */
[----:B------:R-:W-:Y:S01]  /*06d0*/  ISETP.GT.U32.AND P1, PT, R2, 0x7, PT ;  /* 0x000000070200780c */ /* 0x000fe20003f24070 */
[----:B---3--:R-:W-:-:S10]  /*06e0*/  FADD R9, R9, R12 ;  /* 0x0000000c09097221 */ /* 0x008fd40000000000 */
[C---:B------:R-:W-:Y:S02]  /*06f0*/  @!P0 IADD3 R12, PT, PT, R16.reuse, 0x20, RZ ;  /* 0x00000020100c8810 */ /* 0x040fe40007ffe0ff */
[----:B------:R-:W-:Y:S01]  /*0700*/  @!P1 VIADD R16, R16, 0x20 ;  /* 0x0000002010109836 */ /* 0x000fe20000000000 */
[----:B0-----:R-:W0:Y:S01]  /*0710*/  SHFL.DOWN PT, R8, R9, 0x8, 0x1f ;  /* 0x09001f0009087f89 */ /* 0x001e2200000e0000 */
[----:B------:R-:W-:-:S03]  /*0720*/  @!P0 LEA R5, R7, R12, 0x18 ;  /* 0x0000000c07058211 */ /* 0x000fc600078ec0ff */
[----:B------:R-:W-:Y:S02]  /*0730*/  @!P1 LEA R7, R7, R16, 0x18 ;  /* 0x0000001007079211 */ /* 0x000fe400078ec0ff */
[----:B------:R-:W-:Y:S01]  /*0740*/  @!P0 LEA R5, R6, R5, 0x2 ;  /* 0x0000000506058211 */ /* 0x000fe200078e10ff */
[----:B------:R-:W-:Y:S01]  /*0750*/  IMAD.MOV.U32 R6, RZ, RZ, RZ ;  /* 0x000000ffff067224 */ /* 0x000fe200078e00ff */
[----:B------:R-:W-:Y:S01]  /*0760*/  @!P1 LEA R7, R2, R7, 0x2 ;  /* 0x0000000702079211 */ /* 0x000fe200078e10ff */
[----:B0-----:R-:W-:-:S05]  /*0770*/  FADD R8, R9, R8 ;  /* 0x0000000809087221 */ /* 0x001fca0000000000 */
[----:B------:R-:W0:Y:S02]  /*0780*/  SHFL.DOWN PT, R11, R8, 0x4, 0x1f ;  /* 0x08801f00080b7f89 */ /* 0x000e2400000e0000 */
[----:B0-----:R-:W-:-:S05]  /*0790*/  FADD R11, R8, R11 ;  /* 0x0000000b080b7221 */ /* 0x001fca0000000000 */
[----:B------:R-:W0:Y:S02]  /*07a0*/  SHFL.DOWN PT, R10, R11, 0x2, 0x1f ;  /* 0x08401f000b0a7f89 */ /* 0x000e2400000e0000 */
[----:B0-----:R-:W-:-:S05]  /*07b0*/  FADD R10, R11, R10 ;  /* 0x0000000a0b0a7221 */ /* 0x001fca0000000000 */
[----:B------:R-:W0:Y:S02]  /*07c0*/  SHFL.DOWN PT, R13, R10, 0x1, 0x1f ;  /* 0x08201f000a0d7f89 */ /* 0x000e2400000e0000 */
[----:B0-----:R-:W-:-:S05]  /*07d0*/  FADD R8, R10, R13 ;  /* 0x0000000d0a087221 */ /* 0x001fca0000000000 */
[----:B------:R0:W-:Y:S01]  /*07e0*/  @!P0 STS [R5], R8 ;  /* 0x0000000805008388 */ /* 0x0001e20000000800 */
[----:B------:R-:W-:Y:S06]  /*07f0*/  BAR.SYNC.DEFER_BLOCKING 0x0 ;  /* 0x0000000000007b1d */ /* 0x000fec0000010000 */
[----:B------:R0:W3:Y:S01]  /*0800*/  @!P1 LDS R6, [R7] ;  /* 0x0000000007069984 */ /* 0x0000e20000000800 */
[----:B------:R-:W-:-:S13]  /*0810*/  ISETP.GT.U32.AND P1, PT, R2, 0x1f, PT ;  /* 0x0000001f0200780c */ /* 0x000fda0003f24070 */
[----:B0-----:R-:W-:Y:S05]  /*0820*/  @P1 BRA `(.L_x_10) ;  /* 0x0000000000881947 */ /* 0x001fea0003800000 */
[----:B------:R-:W-:-:S03]  /*0830*/  UMOV UR4, 0xffffffff ;  /* 0xffffffff00047882 */ /* 0x000fc60000000000 */
[----:B------:R-:W-:Y:S05]  /*0840*/  BRA.DIV UR4, `(.L_x_11) ;  /* 0x0000000604947947 */ /* 0x000fea000b800000 */
[----:B---3--:R-:W0:Y:S02]  /*0850*/  SHFL.DOWN PT, R5, R6, 0x10, 0x1f ;  /* 0x0a001f0006057f89 */ /* 0x008e2400000e0000 */
[----:B0-----:R-:W-:-:S05]  /*0860*/  FADD R5, R5, R6 ;  /* 0x0000000605057221 */ /* 0x001fca0000000000 */
[----:B------:R-:W0:Y:S02]  /*0870*/  SHFL.DOWN PT, R8, R5, 0x8, 0x1f ;  /* 0x09001f0005087f89 */ /* 0x000e2400000e0000 */
[----:B0-----:R-:W-:-:S05]  /*0880*/  FADD R8, R5, R8 ;  /* 0x0000000805087221 */ /* 0x001fca0000000000 */
[----:B------:R-:W0:Y:S02]  /*0890*/  SHFL.DOWN PT, R7, R8, 0x4, 0x1f ;  /* 0x08801f0008077f89 */ /* 0x000e2400000e0000 */
[----:B0-----:R-:W-:-:S05]  /*08a0*/  FADD R7, R8, R7 ;  /* 0x0000000708077221 */ /* 0x001fca0000000000 */
[----:B------:R-:W0:Y:S02]  /*08b0*/  SHFL.DOWN PT, R10, R7, 0x2, 0x1f ;  /* 0x08401f00070a7f89 */ /* 0x000e2400000e0000 */
[----:B0-----:R-:W-:-:S05]  /*08c0*/  FADD R10, R7, R10 ;  /* 0x0000000a070a7221 */ /* 0x001fca0000000000 */
[----:B------:R0:W3:Y:S02]  /*08d0*/  SHFL.DOWN PT, R9, R10, 0x1, 0x1f ;  /* 0x08201f000a097f89 */ /* 0x0000e400000e0000 */
.L_x_26:
[----:B---3--:R-:W-:Y:S01]  /*08e0*/  FADD R9, R10, R9 ;  /* 0x000000090a097221 */ /* 0x008fe20000000000 */
[----:B------:R-:W-:Y:S06]  /*08f0*/  @P0 BRA `(.L_x_10) ;  /* 0x0000000000540947 */ /* 0x000fec0003800000 */
[----:B------:R-:W-:Y:S01]  /*0900*/  I2FP.F32.S32 R8, R3 ;  /* 0x0000000300087245 */ /* 0x000fe20000201400 */
[----:B------:R-:W-:Y:S03]  /*0910*/  BSSY.RECONVERGENT B0, `(.L_x_12) ;  /* 0x000000e000007945 */ /* 0x000fe60003800200 */
[----:B------:R-:W1:Y:S08]  /*0920*/  MUFU.RCP R3, R8 ;  /* 0x0000000800037308 */ /* 0x000e700000001000 */
[----:B------:R-:W3:Y:S01]  /*0930*/  FCHK P0, R9, R8 ;  /* 0x0000000809007302 */ /* 0x000ee20000000000 */
[----:B-1----:R-:W-:-:S04]  /*0940*/  FFMA R0, -R8, R3, 1 ;  /* 0x3f80000008007423 */ /* 0x002fc80000000103 */
[----:B------:R-:W-:-:S04]  /*0950*/  FFMA R0, R3, R0, R3 ;  /* 0x0000000003007223 */ /* 0x000fc80000000003 */
[----:B------:R-:W-:-:S04]  /*0960*/  FFMA R3, R0, R9, RZ ;  /* 0x0000000900037223 */ /* 0x000fc800000000ff */
[----:B------:R-:W-:-:S04]  /*0970*/  FFMA R6, -R8, R3, R9 ;  /* 0x0000000308067223 */ /* 0x000fc80000000109 */
[----:B------:R-:W-:Y:S01]  /*0980*/  FFMA R3, R0, R6, R3 ;  /* 0x0000000600037223 */ /* 0x000fe20000000003 */
[----:B---3--:R-:W-:Y:S06]  /*0990*/  @!P0 BRA `(.L_x_13) ;  /* 0x0000000000148947 */ /* 0x008fec0003800000 */
[----:B------:R-:W-:Y:S01]  /*09a0*/  MOV R3, R8 ;  /* 0x0000000800037202 */ /* 0x000fe20000000f00 */
[----:B------:R-:W-:Y:S01]  /*09b0*/  IMAD.MOV.U32 R0, RZ, RZ, R9 ;  /* 0x000000ffff007224 */ /* 0x000fe200078e0009 */
[----:B------:R-:W-:-:S07]  /*09c0*/  MOV R8, 0x9e0 ;  /* 0x000009e000087802 */ /* 0x000fce0000000f00 */
[----:B0-2---:R-:W-:Y:S05]  /*09d0*/  CALL.REL.NOINC `($__internal_0_$__cuda_sm3x_div_rn_noftz_f32_slowpath) ;  /* 0x0000000400c47944 */ /* 0x005fea0003c00000 */
[----:B------:R-:W-:-:S07]  /*09e0*/  IMAD.MOV.U32 R3, RZ, RZ, R0 ;  /* 0x000000ffff037224 */ /* 0x000fce00078e0000 */
.L_x_13:
[----:B------:R-:W-:Y:S05]  /*09f0*/  BSYNC.RECONVERGENT B0 ;  /* 0x0000000000007941 */ /* 0x000fea0003800200 */
.L_x_12:
[----:B------:R-:W1:Y:S01]  /*0a00*/  S2UR UR5, SR_CgaCtaId ;  /* 0x00000000000579c3 */ /* 0x000e620000008800 */
[----:B------:R-:W-:Y:S02]  /*0a10*/  UMOV UR4, 0x400 ;  /* 0x0000040000047882 */ /* 0x000fe40000000000 */
[----:B-1----:R-:W-:-:S06]  /*0a20*/  ULEA UR4, UR5, UR4, 0x18 ;  /* 0x0000000405047291 */ /* 0x002fcc000f8ec0ff */
[----:B------:R-:W-:-:S05]  /*0a30*/  MOV R0, UR4 ;  /* 0x0000000400007c02 */ /* 0x000fca0008000f00 */
[----:B------:R4:W-:Y:S02]  /*0a40*/  STS [R0+0x20], R3 ;  /* 0x0000200300007388 */ /* 0x0009e40000000800 */
.L_x_10:
[----:B------:R-:W-:Y:S05]  /*0a50*/  WARPSYNC.ALL ;  /* 0x0000000000007948 */ /* 0x000fea0003800000 */
[----:B------:R-:W-:Y:S08]  /*0a60*/  BAR.SYNC.DEFER_BLOCKING 0x0 ;  /* 0x0000000000007b1d */ /* 0x000ff00000010000 */
[----:B------:R-:W5:Y:S01]  /*0a70*/  LDC R5, c[0x0][0x3a4] ;  /* 0x0000e900ff057b82 */ /* 0x000f620000000800 */
[----:B------:R-:W0:Y:S01]  /*0a80*/  LDCU UR4, c[0x0][0x3a8] ;  /* 0x00007500ff0477ac */ /* 0x000e220008000800 */
[----:B-1--4-:R-:W0:Y:S01]  /*0a90*/  LDS R0, [R0+0x20] ;  /* 0x0000200000007984 */ /* 0x012e220000000800 */
[----:B-----5:R-:W-:Y:S01]  /*0aa0*/  ISETP.GE.AND P0, PT, R2, R5, PT ;  /* 0x000000050200720c */ /* 0x020fe20003f06270 */
[----:B0-----:R-:W-:-:S12]  /*0ab0*/  FADD R3, R0, UR4 ;  /* 0x0000000400037e21 */ /* 0x001fd80008000000 */
[----:B------:R-:W-:Y:S05]  /*0ac0*/  @P0 EXIT ;  /* 0x000000000000094d */ /* 0x000fea0003800000 */
[C---:B------:R-:W-:Y:S01]  /*0ad0*/  FSETP.GEU.AND P0, PT, |R3|.reuse, 1.175494350822287508e-38, PT ;  /* 0x008000000300780b */ /* 0x040fe20003f0e200 */
[----:B---3--:R-:W0:Y:S01]  /*0ae0*/  LDC.64 R6, c[0x0][0x390] ;  /* 0x0000e400ff067b82 */ /* 0x008e220000000a00 */
[----:B------:R-:W1:Y:S07]  /*0af0*/  LDCU UR4, c[0x0][0x360] ;  /* 0x00006c00ff0477ac */ /* 0x000e6e0008000800 */
[----:B------:R-:W3:Y:S04]  /*0b00*/  LDC.64 R8, c[0x0][0x398] ;  /* 0x0000e600ff087b82 */ /* 0x000ee80000000a00 */
[----:B------:R-:W-:-:S04]  /*0b10*/  @!P0 FMUL R3, R3, 16777216 ;  /* 0x4b80000003038820 */ /* 0x000fc80000400000 */
[----:B------:R-:W4:Y:S01]  /*0b20*/  LDC.64 R10, c[0x0][0x380] ;  /* 0x0000e000ff0a7b82 */ /* 0x000f220000000a00 */
[----:B------:R-:W5:Y:S07]  /*0b30*/  MUFU.RSQ R0, R3 ;  /* 0x0000000300007308 */ /* 0x000f6e0000001400 */
[----:B------:R-:W0:Y:S01]  /*0b40*/  LDC.64 R12, c[0x0][0x388] ;  /* 0x0000e200ff0c7b82 */ /* 0x000e220000000a00 */
[----:B-1---5:R-:W-:-:S07]  /*0b50*/  @!P0 FMUL R0, R0, 4096 ;  /* 0x4580000000008820 */ /* 0x022fce0000400000 */
.L_x_14:
[----:B-1----:R-:W-:-:S04]  /*0b60*/  IMAD R21, R5, UR6, R2 ;  /* 0x0000000605157c24 */ /* 0x002fc8000f8e0202 */
[----:B----4-:R-:W-:-:S04]  /*0b70*/  IMAD.WIDE R14, R21, 0x4, R10 ;  /* 0x00000004150e7825 */ /* 0x010fc800078e020a */
[C---:B0-----:R-:W-:Y:S02]  /*0b80*/  IMAD.WIDE R16, R2.reuse, 0x4, R6 ;  /* 0x0000000402107825 */ /* 0x041fe400078e0206 */
[----:B------:R-:W2:Y:S02]  /*0b90*/  LDG.E R15, desc[UR8][R14.64] ;  /* 0x000000080e0f7981 */ /* 0x000ea4000c1e1900 */
[----:B---3--:R-:W-:Y:S02]  /*0ba0*/  IMAD.WIDE R18, R2, 0x4, R8 ;  /* 0x0000000402127825 */ /* 0x008fe400078e0208 */
[----:B------:R-:W3:Y:S04]  /*0bb0*/  LDG.E R16, desc[UR8][R16.64] ;  /* 0x0000000810107981 */ /* 0x000ee8000c1e1900 */
[----:B------:R-:W3:Y:S01]  /*0bc0*/  LDG.E R18, desc[UR8][R18.64] ;  /* 0x0000000812127981 */ /* 0x000ee2000c1e1900 */
[----:B------:R-:W-:-:S04]  /*0bd0*/  IMAD.WIDE R20, R21, 0x4, R12 ;  /* 0x0000000415147825 */ /* 0x000fc800078e020c */
[----:B------:R-:W-:-:S05]  /*0be0*/  VIADD R2, R2, UR4 ;  /* 0x0000000402027c36 */ /* 0x000fca0008000000 */
[----:B------:R-:W-:Y:S01]  /*0bf0*/  ISETP.GE.AND P0, PT, R2, R5, PT ;  /* 0x000000050200720c */ /* 0x000fe20003f06270 */
[----:B--2---:R-:W-:-:S04]  /*0c00*/  FADD R3, -R4, R15 ;  /* 0x0000000f04037221 */ /* 0x004fc80000000100 */
[----:B------:R-:W-:-:S04]  /*0c10*/  FMUL R3, R0, R3 ;  /* 0x0000000300037220 */ /* 0x000fc80000400000 */
[----:B---3--:R-:W-:-:S05]  /*0c20*/  FFMA R3, R3, R16, R18 ;  /* 0x0000001003037223 */ /* 0x008fca0000000012 */
[----:B------:R1:W-:Y:S01]  /*0c30*/  STG.E desc[UR8][R20.64], R3 ;  /* 0x0000000314007986 */ /* 0x0003e2000c101908 */
[----:B------:R-:W-:Y:S05]  /*0c40*/  @!P0 BRA `(.L_x_14) ;  /* 0xfffffffc00c48947 */ /* 0x000fea000383ffff */
[----:B------:R-:W-:Y:S05]  /*0c50*/  EXIT ;  /* 0x000000000000794d */ /* 0x000fea0003800000 */
.L_x_4:
[----:B------:R-:W-:Y:S01]  /*0c60*/  HFMA2 R15, -RZ, RZ, 0, 1.847743988037109375e-06 ;  /* 0x0000001fff0f7431 */ /* 0x000fe200000001ff */
[----:B-1----:R-:W-:Y:S01]  /*0c70*/  MOV R13, R0 ;  /* 0x00000000000d7202 */ /* 0x002fe20000000f00 */
[----:B------:R-:W-:Y:S02]  /*0c80*/  IMAD.MOV.U32 R14, RZ, RZ, 0x10 ;  /* 0x00000010ff0e7424 */ /* 0x000fe400078e00ff */
[----:B------:R-:W-:-:S07]  /*0c90*/  IMAD.MOV.U32 R12, RZ, RZ, -0x1 ;  /* 0xffffffffff0c7424 */ /* 0x000fce00078e00ff */
[----:B------:R-:W-:Y:S05]  /*0ca0*/  WARPSYNC.COLLECTIVE R12, `(.L_x_15) ;  /* 0x000000000c087348 */ /* 0x000fea0003c00000 */
[----:B------:R0:W1:Y:S02]  /*0cb0*/  SHFL.DOWN P1, R11, R13, R14, R15 ;  /* 0x0800000e0d0b7389 */ /* 0x000064000002000f */
[----:B01----:R-:W-:Y:S05]  /*0cc0*/  ENDCOLLECTIVE ;  /* 0x000000000000791b */ /* 0x003fea0003800000 */
.L_x_15:
[----:B------:R-:W-:Y:S01]  /*0cd0*/  HFMA2 R14, -RZ, RZ, 0, 4.76837158203125e-07 ;  /* 0x00000008ff0e7431 */ /* 0x000fe200000001ff */
[----:B------:R-:W-:-:S05]  /*0ce0*/  MOV R7, R11 ;  /* 0x0000000b00077202 */ /* 0x000fca0000000f00 */
[----:B------:R-:W-:-:S04]  /*0cf0*/  FADD R7, R7, R0 ;  /* 0x0000000007077221 */ /* 0x000fc80000000000 */
[----:B------:R-:W-:-:S07]  /*0d00*/  IMAD.MOV.U32 R13, RZ, RZ, R7 ;  /* 0x000000ffff0d7224 */ /* 0x000fce00078e0007 */
[----:B------:R-:W-:Y:S05]  /*0d10*/  WARPSYNC.COLLECTIVE R12, `(.L_x_16) ;  /* 0x000000000c087348 */ /* 0x000fea0003c00000 */
[----:B------:R0:W1:Y:S02]  /*0d20*/  SHFL.DOWN P1, R11, R13, R14, R15 ;  /* 0x0800000e0d0b7389 */ /* 0x000064000002000f */
[----:B01----:R-:W-:Y:S05]  /*0d30*/  ENDCOLLECTIVE ;  /* 0x000000000000791b */ /* 0x003fea0003800000 */
.L_x_16:
[----:B------:R-:W-:Y:S02]  /*0d40*/  IMAD.MOV.U32 R14, RZ, RZ, 0x4 ;  /* 0x00000004ff0e7424 */ /* 0x000fe400078e00ff */
[----:B------:R-:W-:-:S04]  /*0d50*/  IMAD.MOV.U32 R4, RZ, RZ, R11 ;  /* 0x000000ffff047224 */ /* 0x000fc800078e000b */
[----:B------:R-:W-:-:S05]  /*0d60*/  FADD R4, R7, R4 ;  /* 0x0000000407047221 */ /* 0x000fca0000000000 */
[----:B------:R-:W-:-:S07]  /*0d70*/  MOV R13, R4 ;  /* 0x00000004000d7202 */ /* 0x000fce0000000f00 */
[----:B------:R-:W-:Y:S05]  /*0d80*/  WARPSYNC.COLLECTIVE R12, `(.L_x_17) ;  /* 0x000000000c087348 */ /* 0x000fea0003c00000 */
[----:B------:R0:W1:Y:S02]  /*0d90*/  SHFL.DOWN P1, R11, R13, R14, R15 ;  /* 0x0800000e0d0b7389 */ /* 0x000064000002000f */
[----:B01----:R-:W-:Y:S05]  /*0da0*/  ENDCOLLECTIVE ;  /* 0x000000000000791b */ /* 0x003fea0003800000 */
.L_x_17:
[----:B------:R-:W-:Y:S01]  /*0db0*/  HFMA2 R14, -RZ, RZ, 0, 1.1920928955078125e-07 ;  /* 0x00000002ff0e7431 */ /* 0x000fe200000001ff */
[----:B------:R-:W-:-:S05]  /*0dc0*/  MOV R9, R11 ;  /* 0x0000000b00097202 */ /* 0x000fca0000000f00 */
[----:B------:R-:W-:-:S04]  /*0dd0*/  FADD R9, R4, R9 ;  /* 0x0000000904097221 */ /* 0x000fc80000000000 */
[----:B------:R-:W-:-:S07]  /*0de0*/  IMAD.MOV.U32 R13, RZ, RZ, R9 ;  /* 0x000000ffff0d7224 */ /* 0x000fce00078e0009 */
[----:B------:R-:W-:Y:S05]  /*0df0*/  WARPSYNC.COLLECTIVE R12, `(.L_x_18) ;  /* 0x000000000c087348 */ /* 0x000fea0003c00000 */
[----:B------:R0:W1:Y:S02]  /*0e00*/  SHFL.DOWN P1, R11, R13, R14, R15 ;  /* 0x0800000e0d0b7389 */ /* 0x000064000002000f */
[----:B01----:R-:W-:Y:S05]  /*0e10*/  ENDCOLLECTIVE ;  /* 0x000000000000791b */ /* 0x003fea0003800000 */
.L_x_18:
[----:B------:R-:W-:Y:S02]  /*0e20*/  IMAD.MOV.U32 R14, RZ, RZ, 0x1 ;  /* 0x00000001ff0e7424 */ /* 0x000fe400078e00ff */
[----:B------:R-:W-:-:S04]  /*0e30*/  IMAD.MOV.U32 R8, RZ, RZ, R11 ;  /* 0x000000ffff087224 */ /* 0x000fc800078e000b */
[----:B------:R-:W-:-:S05]  /*0e40*/  FADD R8, R9, R8 ;  /* 0x0000000809087221 */ /* 0x000fca0000000000 */
[----:B------:R-:W-:-:S07]  /*0e50*/  MOV R13, R8 ;  /* 0x00000008000d7202 */ /* 0x000fce0000000f00 */
[----:B------:R-:W-:Y:S05]  /*0e60*/  WARPSYNC.COLLECTIVE R12, `(.L_x_19) ;  /* 0x000000000c087348 */ /* 0x000fea0003c00000 */
[----:B------:R0:W1:Y:S02]  /*0e70*/  SHFL.DOWN P1, R11, R13, R14, R15 ;  /* 0x0800000e0d0b7389 */ /* 0x000064000002000f */
[----:B01----:R-:W-:Y:S05]  /*0e80*/  ENDCOLLECTIVE ;  /* 0x000000000000791b */ /* 0x003fea0003800000 */
.L_x_19:
[----:B------:R-:W-:Y:S05]  /*0e90*/  BRA `(.L_x_20) ;  /* 0xfffffff400547947 */ /* 0x000fea000383ffff */
.L_x_11:
[----:B------:R-:W-:Y:S01]  /*0ea0*/  HFMA2 R15, -RZ, RZ, 0, 1.847743988037109375e-06 ;  /* 0x0000001fff0f7431 */ /* 0x000fe200000001ff */
[----:B---3--:R-:W-:Y:S01]  /*0eb0*/  MOV R13, R6 ;  /* 0x00000006000d7202 */ /* 0x008fe20000000f00 */
[----:B------:R-:W-:Y:S02]  /*0ec0*/  IMAD.MOV.U32 R14, RZ, RZ, 0x10 ;  /* 0x00000010ff0e7424 */ /* 0x000fe400078e00ff */
[----:B------:R-:W-:-:S07]  /*0ed0*/  IMAD.MOV.U32 R12, RZ, RZ, -0x1 ;  /* 0xffffffffff0c7424 */ /* 0x000fce00078e00ff */
[----:B-12---:R-:W-:Y:S05]  /*0ee0*/  WARPSYNC.COLLECTIVE R12, `(.L_x_21) ;  /* 0x000000000c087348 */ /* 0x006fea0003c00000 */
[----:B------:R0:W3:Y:S02]  /*0ef0*/  SHFL.DOWN P1, R11, R13, R14, R15 ;  /* 0x0800000e0d0b7389 */ /* 0x0000e4000002000f */
[----:B0123--:R-:W-:Y:S05]  /*0f00*/  ENDCOLLECTIVE ;  /* 0x000000000000791b */ /* 0x00ffea0003800000 */
.L_x_21:
[----:B------:R-:W-:Y:S01]  /*0f10*/  HFMA2 R14, -RZ, RZ, 0, 4.76837158203125e-07 ;  /* 0x00000008ff0e7431 */ /* 0x000fe200000001ff */
[----:B------:R-:W-:-:S05]  /*0f20*/  MOV R5, R11 ;  /* 0x0000000b00057202 */ /* 0x000fca0000000f00 */
[----:B------:R-:W-:-:S04]  /*0f30*/  FADD R5, R5, R6 ;  /* 0x0000000605057221 */ /* 0x000fc80000000000 */
[----:B------:R-:W-:-:S07]  /*0f40*/  IMAD.MOV.U32 R13, RZ, RZ, R5 ;  /* 0x000000ffff0d7224 */ /* 0x000fce00078e0005 */
[----:B------:R-:W-:Y:S05]  /*0f50*/  WARPSYNC.COLLECTIVE R12, `(.L_x_22) ;  /* 0x000000000c087348 */ /* 0x000fea0003c00000 */
[----:B------:R0:W1:Y:S02]  /*0f60*/  SHFL.DOWN P1, R11, R13, R14, R15 ;  /* 0x0800000e0d0b7389 */ /* 0x000064000002000f */
[----:B01----:R-:W-:Y:S05]  /*0f70*/  ENDCOLLECTIVE ;  /* 0x000000000000791b */ /* 0x003fea0003800000 */
.L_x_22:
[----:B------:R-:W-:Y:S02]  /*0f80*/  IMAD.MOV.U32 R14, RZ, RZ, 0x4 ;  /* 0x00000004ff0e7424 */ /* 0x000fe400078e00ff */
[----:B------:R-:W-:-:S04]  /*0f90*/  IMAD.MOV.U32 R8, RZ, RZ, R11 ;  /* 0x000000ffff087224 */ /* 0x000fc800078e000b */
[----:B------:R-:W-:-:S05]  /*0fa0*/  FADD R8, R5, R8 ;  /* 0x0000000805087221 */ /* 0x000fca0000000000 */
[----:B------:R-:W-:-:S07]  /*0fb0*/  MOV R13, R8 ;  /* 0x00000008000d7202 */ /* 0x000fce0000000f00 */
[----:B------:R-:W-:Y:S05]  /*0fc0*/  WARPSYNC.COLLECTIVE R12, `(.L_x_23) ;  /* 0x000000000c087348 */ /* 0x000fea0003c00000 */
[----:B------:R0:W1:Y:S02]  /*0fd0*/  SHFL.DOWN P1, R11, R13, R14, R15 ;  /* 0x0800000e0d0b7389 */ /* 0x000064000002000f */
[----:B01----:R-:W-:Y:S05]  /*0fe0*/  ENDCOLLECTIVE ;  /* 0x000000000000791b */ /* 0x003fea0003800000 */
.L_x_23:
[----:B------:R-:W-:Y:S01]  /*0ff0*/  HFMA2 R14, -RZ, RZ, 0, 1.1920928955078125e-07 ;  /* 0x00000002ff0e7431 */ /* 0x000fe200000001ff */
[----:B------:R-:W-:-:S05]  /*1000*/  MOV R7, R11 ;  /* 0x0000000b00077202 */ /* 0x000fca0000000f00 */
[----:B------:R-:W-:-:S04]  /*1010*/  FADD R7, R8, R7 ;  /* 0x0000000708077221 */ /* 0x000fc80000000000 */
[----:B------:R-:W-:-:S07]  /*1020*/  IMAD.MOV.U32 R13, RZ, RZ, R7 ;  /* 0x000000ffff0d7224 */ /* 0x000fce00078e0007 */
[----:B------:R-:W-:Y:S05]  /*1030*/  WARPSYNC.COLLECTIVE R12, `(.L_x_24) ;  /* 0x000000000c087348 */ /* 0x000fea0003c00000 */
[----:B------:R0:W1:Y:S02]  /*1040*/  SHFL.DOWN P1, R11, R13, R14, R15 ;  /* 0x0800000e0d0b7389 */ /* 0x000064000002000f */
[----:B01----:R-:W-:Y:S05]  /*1050*/  ENDCOLLECTIVE ;  /* 0x000000000000791b */ /* 0x003fea0003800000 */
.L_x_24:
[----:B------:R-:W-:Y:S02]  /*1060*/  IMAD.MOV.U32 R14, RZ, RZ, 0x1 ;  /* 0x00000001ff0e7424 */ /* 0x000fe400078e00ff */
[----:B------:R-:W-:-:S04]  /*1070*/  IMAD.MOV.U32 R10, RZ, RZ, R11 ;  /* 0x000000ffff0a7224 */ /* 0x000fc800078e000b */
[----:B------:R-:W-:-:S05]  /*1080*/  FADD R10, R7, R10 ;  /* 0x0000000a070a7221 */ /* 0x000fca0000000000 */
[----:B------:R-:W-:-:S07]  /*1090*/  MOV R13, R10 ;  /* 0x0000000a000d7202 */ /* 0x000fce0000000f00 */
[----:B------:R-:W-:Y:S05]  /*10a0*/  WARPSYNC.COLLECTIVE R12, `(.L_x_25) ;  /* 0x000000000c087348 */ /* 0x000fea0003c00000 */
[----:B------:R0:W1:Y:S02]  /*10b0*/  SHFL.DOWN P1, R11, R13, R14, R15 ;  /* 0x0800000e0d0b7389 */ /* 0x000064000002000f */
[----:B01----:R-:W-:Y:S05]  /*10c0*/  ENDCOLLECTIVE ;  /* 0x000000000000791b */ /* 0x003fea0003800000 */
.L_x_25:
[----:B------:R-:W-:Y:S01]  /*10d0*/  MOV R9, R11 ;  /* 0x0000000b00097202 */ /* 0x000fe20000000f00 */
[----:B------:R-:W-:Y:S06]  /*10e0*/  BRA `(.L_x_26) ;  /* 0xfffffff400fc7947 */ /* 0x000fec000383ffff */
        .weak           $__internal_0_$__cuda_sm3x_div_rn_noftz_f32_slowpath
        .type           $__internal_0_$__cuda_sm3x_div_rn_noftz_f32_slowpath,@function
        .size           $__internal_0_$__cuda_sm3x_div_rn_noftz_f32_slowpath,(.L_x_39 - $__internal_0_$__cuda_sm3x_div_rn_noftz_f32_slowpath)
$__internal_0_$__cuda_sm3x_div_rn_noftz_f32_slowpath:
[----:B------:R-:W-:Y:S01]  /*10f0*/  SHF.R.U32.HI R9, RZ, 0x17, R3 ;  /* 0x00000017ff097819 */ /* 0x000fe20000011603 */
[----:B------:R-:W-:Y:S01]  /*1100*/  BSSY.RECONVERGENT B1, `(.L_x_27) ;  /* 0x0000062000017945 */ /* 0x000fe20003800200 */
[----:B------:R-:W-:Y:S02]  /*1110*/  SHF.R.U32.HI R7, RZ, 0x17, R0 ;  /* 0x00000017ff077819 */ /* 0x000fe40000011600 */
[----:B------:R-:W-:Y:S02]  /*1120*/  LOP3.LUT R14, R9, 0xff, RZ, 0xc0, !PT ;  /* 0x000000ff090e7812 */ /* 0x000fe400078ec0ff */
[----:B------:R-:W-:-:S03]  /*1130*/  LOP3.LUT R12, R7, 0xff, RZ, 0xc0, !PT ;  /* 0x000000ff070c7812 */ /* 0x000fc600078ec0ff */
[----:B------:R-:W-:Y:S01]  /*1140*/  VIADD R10, R14, 0xffffffff ;  /* 0xffffffff0e0a7836 */ /* 0x000fe20000000000 */
[----:B------:R-:W-:-:S04]  /*1150*/  IADD3 R9, PT, PT, R12, -0x1, RZ ;  /* 0xffffffff0c097810 */ /* 0x000fc80007ffe0ff */
[----:B------:R-:W-:-:S04]  /*1160*/  ISETP.GT.U32.AND P0, PT, R10, 0xfd, PT ;  /* 0x000000fd0a00780c */ /* 0x000fc80003f04070 */
[----:B------:R-:W-:-:S13]  /*1170*/  ISETP.GT.U32.OR P0, PT, R9, 0xfd, P0 ;  /* 0x000000fd0900780c */ /* 0x000fda0000704470 */
[----:B------:R-:W-:Y:S01]  /*1180*/  @!P0 IMAD.MOV.U32 R7, RZ, RZ, RZ ;  /* 0x000000ffff078224 */ /* 0x000fe200078e00ff */
[----:B------:R-:W-:Y:S06]  /*1190*/  @!P0 BRA `(.L_x_28) ;  /* 0x00000000005c8947 */ /* 0x000fec0003800000 */
[----:B------:R-:W-:Y:S02]  /*11a0*/  FSETP.GTU.FTZ.AND P0, PT, |R0|, +INF , PT ;  /* 0x7f8000000000780b */ /* 0x000fe40003f1c200 */
[----:B------:R-:W-:-:S04]  /*11b0*/  FSETP.GTU.FTZ.AND P1, PT, |R3|, +INF , PT ;  /* 0x7f8000000300780b */ /* 0x000fc80003f3c200 */
[----:B------:R-:W-:-:S13]  /*11c0*/  PLOP3.LUT P0, PT, P0, P1, PT, 0xf8, 0x8f ;  /* 0x00000000008f781c */ /* 0x000fda0000703f70 */
[----:B------:R-:W-:Y:S05]  /*11d0*/  @P0 BRA `(.L_x_29) ;  /* 0x00000004004c0947 */ /* 0x000fea0003800000 */
[----:B------:R-:W-:-:S13]  /*11e0*/  LOP3.LUT P0, RZ, R3, 0x7fffffff, R0, 0xc8, !PT ;  /* 0x7fffffff03ff7812 */ /* 0x000fda000780c800 */
[----:B------:R-:W-:Y:S05]  /*11f0*/  @!P0 BRA `(.L_x_30) ;  /* 0x00000004003c8947 */ /* 0x000fea0003800000 */
[C---:B------:R-:W-:Y:S02]  /*1200*/  FSETP.NEU.FTZ.AND P2, PT, |R0|.reuse, +INF , PT ;  /* 0x7f8000000000780b */ /* 0x040fe40003f5d200 */
[----:B------:R-:W-:Y:S02]  /*1210*/  FSETP.NEU.FTZ.AND P1, PT, |R3|, +INF , PT ;  /* 0x7f8000000300780b */ /* 0x000fe40003f3d200 */
[----:B------:R-:W-:-:S11]  /*1220*/  FSETP.NEU.FTZ.AND P0, PT, |R0|, +INF , PT ;  /* 0x7f8000000000780b */ /* 0x000fd60003f1d200 */
[----:B------:R-:W-:Y:S05]  /*1230*/  @!P1 BRA !P2, `(.L_x_30) ;  /* 0x00000004002c9947 */ /* 0x000fea0005000000 */
[----:B------:R-:W-:-:S04]  /*1240*/  LOP3.LUT P2, RZ, R0, 0x7fffffff, RZ, 0xc0, !PT ;  /* 0x7fffffff00ff7812 */ /* 0x000fc8000784c0ff */
[----:B------:R-:W-:-:S13]  /*1250*/  PLOP3.LUT P1, PT, P1, P2, PT, 0x2f, 0xf2 ;  /* 0x0000000000f2781c */ /* 0x000fda0000f24577 */
[----:B------:R-:W-:Y:S05]  /*1260*/  @P1 BRA `(.L_x_31) ;  /* 0x0000000400181947 */ /* 0x000fea0003800000 */
[----:B------:R-:W-:-:S04]  /*1270*/  LOP3.LUT P1, RZ, R3, 0x7fffffff, RZ, 0xc0, !PT ;  /* 0x7fffffff03ff7812 */ /* 0x000fc8000782c0ff */
[----:B------:R-:W-:-:S13]  /*1280*/  PLOP3.LUT P0, PT, P0, P1, PT, 0x2f, 0xf2 ;  /* 0x0000000000f2781c */ /* 0x000fda0000702577 */
[----:B------:R-:W-:Y:S05]  /*1290*/  @P0 BRA `(.L_x_32) ;  /* 0x0000000400000947 */ /* 0x000fea0003800000 */
[----:B------:R-:W-:Y:S02]  /*12a0*/  ISETP.GE.AND P0, PT, R9, RZ, PT ;  /* 0x000000ff0900720c */ /* 0x000fe40003f06270 */
[----:B------:R-:W-:-:S11]  /*12b0*/  ISETP.GE.AND P1, PT, R10, RZ, PT ;  /* 0x000000ff0a00720c */ /* 0x000fd60003f26270 */
[----:B------:R-:W-:Y:S01]  /*12c0*/  @P0 MOV R7, RZ ;  /* 0x000000ff00070202 */ /* 0x000fe20000000f00 */
[----:B------:R-:W-:Y:S02]  /*12d0*/  @!P0 IMAD.MOV.U32 R7, RZ, RZ, -0x40 ;  /* 0xffffffc0ff078424 */ /* 0x000fe400078e00ff */
[----:B------:R-:W-:Y:S01]  /*12e0*/  @!P0 FFMA R0, R0, 1.84467440737095516160e+19, RZ ;  /* 0x5f80000000008823 */ /* 0x000fe200000000ff */
[----:B------:R-:W-:Y:S02]  /*12f0*/  @!P1 FFMA R3, R3, 1.84467440737095516160e+19, RZ ;  /* 0x5f80000003039823 */ /* 0x000fe400000000ff */
[----:B------:R-:W-:-:S07]  /*1300*/  @!P1 IADD3 R7, PT, PT, R7, 0x40, RZ ;  /* 0x0000004007079810 */ /* 0x000fce0007ffe0ff */
.L_x_28:
[----:B------:R-:W-:Y:S01]  /*1310*/  LEA R10, R14, 0xc0800000, 0x17 ;  /* 0xc08000000e0a7811 */ /* 0x000fe200078eb8ff */
[----:B------:R-:W-:Y:S04]  /*1320*/  BSSY.RECONVERGENT B2, `(.L_x_33) ;  /* 0x0000036000027945 */ /* 0x000fe80003800200 */
[----:B------:R-:W-:Y:S01]  /*1330*/  IMAD.IADD R10, R3, 0x1, -R10 ;  /* 0x00000001030a7824 */ /* 0x000fe200078e0a0a */
[----:B------:R-:W-:-:S03]  /*1340*/  IADD3 R3, PT, PT, R12, -0x7f, RZ ;  /* 0xffffff810c037810 */ /* 0x000fc60007ffe0ff */
[----:B------:R0:W1:Y:S01]  /*1350*/  MUFU.RCP R9, R10 ;  /* 0x0000000a00097308 */ /* 0x0000620000001000 */
[----:B------:R-:W-:Y:S01]  /*1360*/  FADD.FTZ R11, -R10, -RZ ;  /* 0x800000ff0a0b7221 */ /* 0x000fe20000010100 */
[C---:B------:R-:W-:Y:S01]  /*1370*/  IMAD R0, R3.reuse, -0x800000, R0 ;  /* 0xff80000003007824 */ /* 0x040fe200078e0200 */
[----:B0-----:R-:W-:-:S05]  /*1380*/  IADD3 R10, PT, PT, R3, 0x7f, -R14 ;  /* 0x0000007f030a7810 */ /* 0x001fca0007ffe80e */
[----:B------:R-:W-:Y:S02]  /*1390*/  IMAD.IADD R10, R10, 0x1, R7 ;  /* 0x000000010a0a7824 */ /* 0x000fe400078e0207 */
[----:B-1----:R-:W-:-:S04]  /*13a0*/  FFMA R12, R9, R11, 1 ;  /* 0x3f800000090c7423 */ /* 0x002fc8000000000b */
[----:B------:R-:W-:-:S04]  /*13b0*/  FFMA R16, R9, R12, R9 ;  /* 0x0000000c09107223 */ /* 0x000fc80000000009 */
[----:B------:R-:W-:-:S04]  /*13c0*/  FFMA R9, R0, R16, RZ ;  /* 0x0000001000097223 */ /* 0x000fc800000000ff */
[----:B------:R-:W-:-:S04]  /*13d0*/  FFMA R12, R11, R9, R0 ;  /* 0x000000090b0c7223 */ /* 0x000fc80000000000 */
[----:B------:R-:W-:-:S04]  /*13e0*/  FFMA R9, R16, R12, R9 ;  /* 0x0000000c10097223 */ /* 0x000fc80000000009 */
[----:B------:R-:W-:-:S04]  /*13f0*/  FFMA R12, R11, R9, R0 ;  /* 0x000000090b0c7223 */ /* 0x000fc80000000000 */
[----:B------:R-:W-:-:S05]  /*1400*/  FFMA R0, R16, R12, R9 ;  /* 0x0000000c10007223 */ /* 0x000fca0000000009 */
[----:B------:R-:W-:-:S04]  /*1410*/  SHF.R.U32.HI R3, RZ, 0x17, R0 ;  /* 0x00000017ff037819 */ /* 0x000fc80000011600 */
[----:B------:R-:W-:-:S04]  /*1420*/  LOP3.LUT R3, R3, 0xff, RZ, 0xc0, !PT ;  /* 0x000000ff03037812 */ /* 0x000fc800078ec0ff */
[----:B------:R-:W-:-:S05]  /*1430*/  IADD3 R11, PT, PT, R3, R10, RZ ;  /* 0x0000000a030b7210 */ /* 0x000fca0007ffe0ff */
[----:B------:R-:W-:-:S05]  /*1440*/  VIADD R3, R11, 0xffffffff ;  /* 0xffffffff0b037836 */ /* 0x000fca0000000000 */
[----:B------:R-:W-:-:S13]  /*1450*/  ISETP.GE.U32.AND P0, PT, R3, 0xfe, PT ;  /* 0x000000fe0300780c */ /* 0x000fda0003f06070 */
[----:B------:R-:W-:Y:S05]  /*1460*/  @!P0 BRA `(.L_x_34) ;  /* 0x0000000000808947 */ /* 0x000fea0003800000 */
[----:B------:R-:W-:-:S13]  /*1470*/  ISETP.GT.AND P0, PT, R11, 0xfe, PT ;  /* 0x000000fe0b00780c */ /* 0x000fda0003f04270 */
[----:B------:R-:W-:Y:S05]  /*1480*/  @P0 BRA `(.L_x_35) ;  /* 0x00000000006c0947 */ /* 0x000fea0003800000 */
[----:B------:R-:W-:-:S13]  /*1490*/  ISETP.GE.AND P0, PT, R11, 0x1, PT ;  /* 0x000000010b00780c */ /* 0x000fda0003f06270 */
[----:B------:R-:W-:Y:S05]  /*14a0*/  @P0 BRA `(.L_x_36) ;  /* 0x0000000000740947 */ /* 0x000fea0003800000 */
[----:B------:R-:W-:Y:S02]  /*14b0*/  ISETP.GE.AND P0, PT, R11, -0x18, PT ;  /* 0xffffffe80b00780c */ /* 0x000fe40003f06270 */
[----:B------:R-:W-:-:S11]  /*14c0*/  LOP3.LUT R0, R0, 0x80000000, RZ, 0xc0, !PT ;  /* 0x8000000000007812 */ /* 0x000fd600078ec0ff */
[----:B------:R-:W-:Y:S05]  /*14d0*/  @!P0 BRA `(.L_x_36) ;  /* 0x0000000000688947 */ /* 0x000fea0003800000 */
[CCC-:B------:R-:W-:Y:S01]  /*14e0*/  FFMA.RZ R3, R16.reuse, R12.reuse, R9.reuse ;  /* 0x0000000c10037223 */ /* 0x1c0fe2000000c009 */
[CCC-:B------:R-:W-:Y:S01]  /*14f0*/  FFMA.RM R10, R16.reuse, R12.reuse, R9.reuse ;  /* 0x0000000c100a7223 */ /* 0x1c0fe20000004009 */
[C---:B------:R-:W-:Y:S02]  /*1500*/  ISETP.NE.AND P2, PT, R11.reuse, RZ, PT ;  /* 0x000000ff0b00720c */ /* 0x040fe40003f45270 */
[----:B------:R-:W-:Y:S02]  /*1510*/  ISETP.NE.AND P1, PT, R11, RZ, PT ;  /* 0x000000ff0b00720c */ /* 0x000fe40003f25270 */
[----:B------:R-:W-:Y:S01]  /*1520*/  LOP3.LUT R7, R3, 0x7fffff, RZ, 0xc0, !PT ;  /* 0x007fffff03077812 */ /* 0x000fe200078ec0ff */
[----:B------:R-:W-:Y:S01]  /*1530*/  FFMA.RP R3, R16, R12, R9 ;  /* 0x0000000c10037223 */ /* 0x000fe20000008009 */
[----:B------:R-:W-:Y:S01]  /*1540*/  IADD3 R12, PT, PT, R11, 0x20, RZ ;  /* 0x000000200b0c7810 */ /* 0x000fe20007ffe0ff */
[----:B------:R-:W-:Y:S01]  /*1550*/  IMAD.MOV R9, RZ, RZ, -R11 ;  /* 0x000000ffff097224 */ /* 0x000fe200078e0a0b */
[----:B------:R-:W-:-:S02]  /*1560*/  LOP3.LUT R7, R7, 0x800000, RZ, 0xfc, !PT ;  /* 0x0080000007077812 */ /* 0x000fc400078efcff */
[----:B------:R-:W-:Y:S02]  /*1570*/  FSETP.NEU.FTZ.AND P0, PT, R3, R10, PT ;  /* 0x0000000a0300720b */ /* 0x000fe40003f1d000 */
[----:B------:R-:W-:Y:S02]  /*1580*/  SHF.L.U32 R12, R7, R12, RZ ;  /* 0x0000000c070c7219 */ /* 0x000fe400000006ff */
[----:B------:R-:W-:Y:S02]  /*1590*/  SEL R10, R9, RZ, P2 ;  /* 0x000000ff090a7207 */ /* 0x000fe40001000000 */
[----:B------:R-:W-:Y:S02]  /*15a0*/  ISETP.NE.AND P1, PT, R12, RZ, P1 ;  /* 0x000000ff0c00720c */ /* 0x000fe40000f25270 */
[----:B------:R-:W-:Y:S02]  /*15b0*/  SHF.R.U32.HI R10, RZ, R10, R7 ;  /* 0x0000000aff0a7219 */ /* 0x000fe40000011607 */
[----:B------:R-:W-:-:S02]  /*15c0*/  PLOP3.LUT P0, PT, P0, P1, PT, 0xf8, 0x8f ;  /* 0x00000000008f781c */ /* 0x000fc40000703f70 */
[----:B------:R-:W-:Y:S02]  /*15d0*/  SHF.R.U32.HI R12, RZ, 0x1, R10 ;  /* 0x00000001ff0c7819 */ /* 0x000fe4000001160a */
[----:B------:R-:W-:-:S04]  /*15e0*/  SEL R3, RZ, 0x1, !P0 ;  /* 0x00000001ff037807 */ /* 0x000fc80004000000 */
[----:B------:R-:W-:-:S04]  /*15f0*/  LOP3.LUT R3, R3, 0x1, R12, 0xf8, !PT ;  /* 0x0000000103037812 */ /* 0x000fc800078ef80c */
[----:B------:R-:W-:-:S04]  /*1600*/  LOP3.LUT R3, R3, R10, RZ, 0xc0, !PT ;  /* 0x0000000a03037212 */ /* 0x000fc800078ec0ff */
[----:B------:R-:W-:-:S04]  /*1610*/  IADD3 R3, PT, PT, R12, R3, RZ ;  /* 0x000000030c037210 */ /* 0x000fc80007ffe0ff */
[----:B------:R-:W-:Y:S01]  /*1620*/  LOP3.LUT R0, R3, R0, RZ, 0xfc, !PT ;  /* 0x0000000003007212 */ /* 0x000fe200078efcff */
[----:B------:R-:W-:Y:S06]  /*1630*/  BRA `(.L_x_36) ;  /* 0x0000000000107947 */ /* 0x000fec0003800000 */
.L_x_35:
[----:B------:R-:W-:-:S04]  /*1640*/  LOP3.LUT R0, R0, 0x80000000, RZ, 0xc0, !PT ;  /* 0x8000000000007812 */ /* 0x000fc800078ec0ff */
[----:B------:R-:W-:Y:S01]  /*1650*/  LOP3.LUT R0, R0, 0x7f800000, RZ, 0xfc, !PT ;  /* 0x7f80000000007812 */ /* 0x000fe200078efcff */
[----:B------:R-:W-:Y:S06]  /*1660*/  BRA `(.L_x_36) ;  /* 0x0000000000047947 */ /* 0x000fec0003800000 */
.L_x_34:
[----:B------:R-:W-:-:S07]  /*1670*/  IMAD R0, R10, 0x800000, R0 ;  /* 0x008000000a007824 */ /* 0x000fce00078e0200 */
.L_x_36:
[----:B------:R-:W-:Y:S05]  /*1680*/  BSYNC.RECONVERGENT B2 ;  /* 0x0000000000027941 */ /* 0x000fea0003800200 */
.L_x_33:
[----:B------:R-:W-:Y:S05]  /*1690*/  BRA `(.L_x_37) ;  /* 0x0000000000207947 */ /* 0x000fea0003800000 */
.L_x_32:
[----:B------:R-:W-:-:S04]  /*16a0*/  LOP3.LUT R0, R3, 0x80000000, R0, 0x48, !PT ;  /* 0x8000000003007812 */ /* 0x000fc800078e4800 */
[----:B------:R-:W-:Y:S01]  /*16b0*/  LOP3.LUT R0, R0, 0x7f800000, RZ, 0xfc, !PT ;  /* 0x7f80000000007812 */ /* 0x000fe200078efcff */
[----:B------:R-:W-:Y:S06]  /*16c0*/  BRA `(.L_x_37) ;  /* 0x0000000000147947 */ /* 0x000fec0003800000 */
.L_x_31:
[----:B------:R-:W-:Y:S01]  /*16d0*/  LOP3.LUT R0, R3, 0x80000000, R0, 0x48, !PT ;  /* 0x8000000003007812 */ /* 0x000fe200078e4800 */
[----:B------:R-:W-:Y:S06]  /*16e0*/  BRA `(.L_x_37) ;  /* 0x00000000000c7947 */ /* 0x000fec0003800000 */
.L_x_30:
[----:B------:R-:W0:Y:S01]  /*16f0*/  MUFU.RSQ R0, -QNAN ;  /* 0xffc0000000007908 */ /* 0x000e220000001400 */
[----:B------:R-:W-:Y:S05]  /*1700*/  BRA `(.L_x_37) ;  /* 0x0000000000047947 */ /* 0x000fea0003800000 */
.L_x_29:
[----:B------:R-:W-:-:S07]  /*1710*/  FADD.FTZ R0, R0, R3 ;  /* 0x0000000300007221 */ /* 0x000fce0000010000 */
.L_x_37:
[----:B------:R-:W-:Y:S05]  /*1720*/  BSYNC.RECONVERGENT B1 ;  /* 0x0000000000017941 */ /* 0x000fea0003800200 */
.L_x_27:
[----:B------:R-:W-:-:S04]  /*1730*/  HFMA2 R9, -RZ, RZ, 0, 0 ;  /* 0x00000000ff097431 */ /* 0x000fc800000001ff */
[----:B0-----:R-:W-:Y:S05]  /*1740*/  RET.REL.NODEC R8 `(_Z15layerNormKernelPfS_S_S_iif) ;  /* 0xffffffe8082c7950 */ /* 0x001fea0003c3ffff */
.L_x_38:
[----:B------:R-:W-:-:S00]  /*1750*/  BRA `(.L_x_38) ;  /* 0xfffffffc00fc7947 */ /* 0x000fc0000383ffff */
[----:B------:R-:W-:-:S00]  /*1760*/  NOP ;  /* 0x0000000000007918 */ /* 0x000fc00000000000 */
        /* <DEDUP_REMOVED lines=9> */
.L_x_39:


//--------------------- .nv.shared._Z15layerNormKernelPfS_S_S_iif --------------------------
	.section	.nv.shared._Z15layerNormKernelPfS_S_S_iif,"aw",@nobits
	.sectionflags	@""
	.align	4
.nv.shared._Z15layerNormKernelPfS_S_S_iif:
	.zero		1088


//--------------------- .nv.shared.reserved.0     --------------------------
	.section	.nv.shared.reserved.0,"aw",@nobits
	.weak		__nv_reservedSMEM_offset_0_alias
	.size		__nv_reservedSMEM_offset_0_alias, 0, 64
	.other		__nv_reservedSMEM_offset_0_alias,@"STO_CUDA_RESERVED_SHARED STV_DEFAULT"
__nv_reservedSMEM_offset_0_alias:
	.zero		0
	.zero		64


//--------------------- .nv.constant0._Z15layerNormKernelPfS_S_S_iif --------------------------
	.section	.nv.constant0._Z15layerNormKernelPfS_S_S_iif,"a",@progbits
	.sectionflags	@""
	.align	4
.nv.constant0._Z15layerNormKernelPfS_S_S_iif:
	.zero		940


//--------------------- SYMBOLS --------------------------

	.type		.nv.reservedSmem.offset0,@object
	.size		.nv.reservedSmem.offset0,0x4
	.type		.nv.reservedSmem.cap,@object
	.size		.nv.reservedSmem.cap,0x4
